//
// Generated by NVIDIA NVVM Compiler
//
// Compiler Build ID: CL-36424714
// Cuda compilation tools, release 13.0, V13.0.88
// Based on NVVM 20.0.0
//

.version 9.0
.target sm_100
.address_size 64

	// .globl	fused_residual_rmsnorm_bf16
// _ZZ22fused_residual_rmsnormI13__nv_bfloat16EvPKT_S3_S3_PS1_iifE5s_sum has been demoted
// _ZZ22fused_residual_rmsnormI6__halfEvPKT_S3_S3_PS1_iifE5s_sum has been demoted
// _ZZ22fused_residual_rmsnormIfEvPKT_S2_S2_PS0_iifE5s_sum has been demoted
// _ZZ22fused_residual_rmsnormIdEvPKT_S2_S2_PS0_iifE5s_sum has been demoted

.visible .entry fused_residual_rmsnorm_bf16(
	.param .u64 .ptr .align 1 fused_residual_rmsnorm_bf16_param_0,
	.param .u64 .ptr .align 1 fused_residual_rmsnorm_bf16_param_1,
	.param .u64 .ptr .align 1 fused_residual_rmsnorm_bf16_param_2,
	.param .u64 .ptr .align 1 fused_residual_rmsnorm_bf16_param_3,
	.param .u32 fused_residual_rmsnorm_bf16_param_4,
	.param .u32 fused_residual_rmsnorm_bf16_param_5,
	.param .f32 fused_residual_rmsnorm_bf16_param_6
)
{
	.reg .pred 	%p<26>;
	.reg .b16 	%rs<31>;
	.reg .b32 	%r<95>;
	.reg .b32 	%f<86>;
	.reg .b64 	%rd<52>;
	// demoted variable
	.shared .align 4 .b8 _ZZ22fused_residual_rmsnormI13__nv_bfloat16EvPKT_S3_S3_PS1_iifE5s_sum[128];
	ld.param.u64 	%rd8, [fused_residual_rmsnorm_bf16_param_0];
	ld.param.u64 	%rd9, [fused_residual_rmsnorm_bf16_param_1];
	ld.param.u64 	%rd10, [fused_residual_rmsnorm_bf16_param_2];
	ld.param.u64 	%rd11, [fused_residual_rmsnorm_bf16_param_3];
	ld.param.u32 	%r29, [fused_residual_rmsnorm_bf16_param_4];
	ld.param.u32 	%r30, [fused_residual_rmsnorm_bf16_param_5];
	ld.param.f32 	%f14, [fused_residual_rmsnorm_bf16_param_6];
	cvta.to.global.u64 	%rd1, %rd9;
	cvta.to.global.u64 	%rd2, %rd8;
	cvta.to.global.u64 	%rd3, %rd10;
	cvta.to.global.u64 	%rd4, %rd11;
	mov.u32 	%r31, %ctaid.x;
	mov.u32 	%r32, %ntid.y;
	mov.u32 	%r33, %tid.y;
	mad.lo.s32 	%r34, %r31, %r32, %r33;
	mov.u32 	%r93, %tid.x;
	mov.u32 	%r35, %nctaid.x;
	mul.lo.s32 	%r2, %r29, %r34;
	mul.lo.s32 	%r3, %r29, %r35;
	mul.wide.s32 	%rd12, %r3, 2;
	add.s64 	%rd5, %rd4, %rd12;
	setp.ge.s32 	%p1, %r93, %r29;
	mov.f32 	%f83, 0f00000000;
	@%p1 bra 	$L__BB0_7;
	add.s32 	%r36, %r93, %r30;
	max.s32 	%r37, %r29, %r36;
	setp.lt.s32 	%p2, %r36, %r29;
	selp.u32 	%r38, 1, 0, %p2;
	add.s32 	%r39, %r36, %r38;
	sub.s32 	%r40, %r37, %r39;
	div.u32 	%r41, %r40, %r30;
	add.s32 	%r4, %r41, %r38;
	and.b32  	%r42, %r4, 3;
	setp.eq.s32 	%p3, %r42, 3;
	mov.f32 	%f83, 0f00000000;
	mov.u32 	%r88, %r93;
	@%p3 bra 	$L__BB0_4;
	add.s32 	%r86, %r93, %r2;
	add.s32 	%r43, %r4, 1;
	and.b32  	%r44, %r43, 3;
	neg.s32 	%r85, %r44;
	mov.f32 	%f83, 0f00000000;
	mov.u32 	%r88, %r93;
$L__BB0_3:
	.pragma "nounroll";
	mul.wide.s32 	%rd14, %r86, 2;
	add.s64 	%rd15, %rd5, %rd14;
	add.s64 	%rd16, %rd1, %rd14;
	add.s64 	%rd17, %rd2, %rd14;
	ld.global.nc.u16 	%rs1, [%rd17];
	// begin inline asm
	{ cvt.f32.bf16 %f19, %rs1;}

	// end inline asm
	ld.global.nc.u16 	%rs2, [%rd16];
	// begin inline asm
	{ cvt.f32.bf16 %f20, %rs2;}

	// end inline asm
	add.f32 	%f21, %f19, %f20;
	// begin inline asm
	{  cvt.rn.bf16.f32 %rs3, %f21;}

	// end inline asm
	st.global.u16 	[%rd15], %rs3;
	fma.rn.f32 	%f83, %f21, %f21, %f83;
	add.s32 	%r88, %r88, %r30;
	add.s32 	%r86, %r86, %r30;
	add.s32 	%r85, %r85, 1;
	setp.ne.s32 	%p4, %r85, 0;
	@%p4 bra 	$L__BB0_3;
$L__BB0_4:
	setp.lt.u32 	%p5, %r4, 3;
	@%p5 bra 	$L__BB0_7;
	mul.wide.s32 	%rd22, %r30, 2;
	shl.b32 	%r46, %r30, 2;
$L__BB0_6:
	add.s32 	%r45, %r88, %r2;
	mul.wide.s32 	%rd18, %r45, 2;
	add.s64 	%rd19, %rd2, %rd18;
	ld.global.nc.u16 	%rs4, [%rd19];
	// begin inline asm
	{ cvt.f32.bf16 %f22, %rs4;}

	// end inline asm
	add.s64 	%rd20, %rd1, %rd18;
	ld.global.nc.u16 	%rs5, [%rd20];
	// begin inline asm
	{ cvt.f32.bf16 %f23, %rs5;}

	// end inline asm
	add.f32 	%f24, %f22, %f23;
	// begin inline asm
	{  cvt.rn.bf16.f32 %rs6, %f24;}

	// end inline asm
	add.s64 	%rd21, %rd5, %rd18;
	st.global.u16 	[%rd21], %rs6;
	fma.rn.f32 	%f34, %f24, %f24, %f83;
	add.s64 	%rd23, %rd19, %rd22;
	ld.global.nc.u16 	%rs7, [%rd23];
	// begin inline asm
	{ cvt.f32.bf16 %f25, %rs7;}

	// end inline asm
	add.s64 	%rd24, %rd20, %rd22;
	ld.global.nc.u16 	%rs8, [%rd24];
	// begin inline asm
	{ cvt.f32.bf16 %f26, %rs8;}

	// end inline asm
	add.f32 	%f27, %f25, %f26;
	// begin inline asm
	{  cvt.rn.bf16.f32 %rs9, %f27;}

	// end inline asm
	add.s64 	%rd25, %rd21, %rd22;
	st.global.u16 	[%rd25], %rs9;
	fma.rn.f32 	%f35, %f27, %f27, %f34;
	add.s64 	%rd26, %rd23, %rd22;
	ld.global.nc.u16 	%rs10, [%rd26];
	// begin inline asm
	{ cvt.f32.bf16 %f28, %rs10;}

	// end inline asm
	add.s64 	%rd27, %rd24, %rd22;
	ld.global.nc.u16 	%rs11, [%rd27];
	// begin inline asm
	{ cvt.f32.bf16 %f29, %rs11;}

	// end inline asm
	add.f32 	%f30, %f28, %f29;
	// begin inline asm
	{  cvt.rn.bf16.f32 %rs12, %f30;}

	// end inline asm
	add.s64 	%rd28, %rd25, %rd22;
	st.global.u16 	[%rd28], %rs12;
	fma.rn.f32 	%f36, %f30, %f30, %f35;
	add.s64 	%rd29, %rd26, %rd22;
	ld.global.nc.u16 	%rs13, [%rd29];
	// begin inline asm
	{ cvt.f32.bf16 %f31, %rs13;}

	// end inline asm
	add.s64 	%rd30, %rd27, %rd22;
	ld.global.nc.u16 	%rs14, [%rd30];
	// begin inline asm
	{ cvt.f32.bf16 %f32, %rs14;}

	// end inline asm
	add.f32 	%f33, %f31, %f32;
	// begin inline asm
	{  cvt.rn.bf16.f32 %rs15, %f33;}

	// end inline asm
	add.s64 	%rd31, %rd28, %rd22;
	st.global.u16 	[%rd31], %rs15;
	fma.rn.f32 	%f83, %f33, %f33, %f36;
	add.s32 	%r88, %r46, %r88;
	setp.lt.s32 	%p6, %r88, %r29;
	@%p6 bra 	$L__BB0_6;
$L__BB0_7:
	mov.b32 	%r47, %f83;
	shfl.sync.bfly.b32	%r48|%p7, %r47, 16, 31, -1;
	mov.b32 	%f37, %r48;
	add.f32 	%f38, %f83, %f37;
	mov.b32 	%r49, %f38;
	shfl.sync.bfly.b32	%r50|%p8, %r49, 8, 31, -1;
	mov.b32 	%f39, %r50;
	add.f32 	%f40, %f38, %f39;
	mov.b32 	%r51, %f40;
	shfl.sync.bfly.b32	%r52|%p9, %r51, 4, 31, -1;
	mov.b32 	%f41, %r52;
	add.f32 	%f42, %f40, %f41;
	mov.b32 	%r53, %f42;
	shfl.sync.bfly.b32	%r54|%p10, %r53, 2, 31, -1;
	mov.b32 	%f43, %r54;
	add.f32 	%f44, %f42, %f43;
	mov.b32 	%r55, %f44;
	shfl.sync.bfly.b32	%r56|%p11, %r55, 1, 31, -1;
	mov.b32 	%f45, %r56;
	add.f32 	%f85, %f44, %f45;
	setp.lt.s32 	%p12, %r30, 33;
	@%p12 bra 	$L__BB0_13;
	and.b32  	%r16, %r93, 31;
	setp.ne.s32 	%p13, %r16, 0;
	@%p13 bra 	$L__BB0_10;
	shr.u32 	%r57, %r93, 3;
	mov.u32 	%r58, _ZZ22fused_residual_rmsnormI13__nv_bfloat16EvPKT_S3_S3_PS1_iifE5s_sum;
	add.s32 	%r59, %r58, %r57;
	st.shared.f32 	[%r59], %f85;
$L__BB0_10:
	bar.sync 	0;
	shr.u32 	%r60, %r30, 5;
	setp.ge.u32 	%p14, %r16, %r60;
	mov.f32 	%f84, 0f00000000;
	@%p14 bra 	$L__BB0_12;
	shl.b32 	%r61, %r16, 2;
	mov.u32 	%r62, _ZZ22fused_residual_rmsnormI13__nv_bfloat16EvPKT_S3_S3_PS1_iifE5s_sum;
	add.s32 	%r63, %r62, %r61;
	ld.shared.f32 	%f84, [%r63];
$L__BB0_12:
	mov.b32 	%r64, %f84;
	shfl.sync.bfly.b32	%r65|%p15, %r64, 16, 31, -1;
	mov.b32 	%f47, %r65;
	add.f32 	%f48, %f84, %f47;
	mov.b32 	%r66, %f48;
	shfl.sync.bfly.b32	%r67|%p16, %r66, 8, 31, -1;
	mov.b32 	%f49, %r67;
	add.f32 	%f50, %f48, %f49;
	mov.b32 	%r68, %f50;
	shfl.sync.bfly.b32	%r69|%p17, %r68, 4, 31, -1;
	mov.b32 	%f51, %r69;
	add.f32 	%f52, %f50, %f51;
	mov.b32 	%r70, %f52;
	shfl.sync.bfly.b32	%r71|%p18, %r70, 2, 31, -1;
	mov.b32 	%f53, %r71;
	add.f32 	%f54, %f52, %f53;
	mov.b32 	%r72, %f54;
	shfl.sync.bfly.b32	%r73|%p19, %r72, 1, 31, -1;
	mov.b32 	%f55, %r73;
	add.f32 	%f85, %f54, %f55;
$L__BB0_13:
	setp.ge.s32 	%p20, %r93, %r29;
	cvt.rn.f32.s32 	%f56, %r29;
	div.rn.f32 	%f57, %f85, %f56;
	add.f32 	%f58, %f14, %f57;
	rsqrt.approx.f32 	%f13, %f58;
	@%p20 bra 	$L__BB0_20;
	add.s32 	%r74, %r93, %r30;
	max.s32 	%r75, %r29, %r74;
	setp.lt.s32 	%p21, %r74, %r29;
	selp.u32 	%r76, 1, 0, %p21;
	add.s32 	%r77, %r74, %r76;
	sub.s32 	%r78, %r75, %r77;
	div.u32 	%r79, %r78, %r30;
	add.s32 	%r17, %r79, %r76;
	and.b32  	%r80, %r17, 3;
	setp.eq.s32 	%p22, %r80, 3;
	@%p22 bra 	$L__BB0_17;
	add.s32 	%r91, %r93, %r2;
	add.s32 	%r81, %r17, 1;
	and.b32  	%r82, %r81, 3;
	neg.s32 	%r90, %r82;
$L__BB0_16:
	.pragma "nounroll";
	mul.wide.s32 	%rd32, %r93, 2;
	add.s64 	%rd33, %rd3, %rd32;
	mul.wide.s32 	%rd34, %r91, 2;
	add.s64 	%rd35, %rd4, %rd34;
	add.s64 	%rd36, %rd35, %rd12;
	ld.global.u16 	%rs16, [%rd36];
	// begin inline asm
	{ cvt.f32.bf16 %f59, %rs16;}

	// end inline asm
	ld.global.nc.u16 	%rs17, [%rd33];
	// begin inline asm
	{ cvt.f32.bf16 %f60, %rs17;}

	// end inline asm
	mul.f32 	%f62, %f13, %f59;
	mul.f32 	%f61, %f62, %f60;
	// begin inline asm
	{  cvt.rn.bf16.f32 %rs18, %f61;}

	// end inline asm
	st.global.u16 	[%rd35], %rs18;
	add.s32 	%r93, %r93, %r30;
	add.s32 	%r91, %r91, %r30;
	add.s32 	%r90, %r90, 1;
	setp.ne.s32 	%p23, %r90, 0;
	@%p23 bra 	$L__BB0_16;
$L__BB0_17:
	setp.lt.u32 	%p24, %r17, 3;
	@%p24 bra 	$L__BB0_20;
	mul.wide.s32 	%rd42, %r30, 2;
	shl.b32 	%r84, %r30, 2;
$L__BB0_19:
	add.s32 	%r83, %r93, %r2;
	mul.wide.s32 	%rd37, %r83, 2;
	add.s64 	%rd38, %rd5, %rd37;
	ld.global.u16 	%rs19, [%rd38];
	// begin inline asm
	{ cvt.f32.bf16 %f63, %rs19;}

	// end inline asm
	mul.wide.s32 	%rd39, %r93, 2;
	add.s64 	%rd40, %rd3, %rd39;
	ld.global.nc.u16 	%rs20, [%rd40];
	// begin inline asm
	{ cvt.f32.bf16 %f64, %rs20;}

	// end inline asm
	mul.f32 	%f75, %f13, %f63;
	mul.f32 	%f65, %f75, %f64;
	// begin inline asm
	{  cvt.rn.bf16.f32 %rs21, %f65;}

	// end inline asm
	add.s64 	%rd41, %rd4, %rd37;
	st.global.u16 	[%rd41], %rs21;
	add.s64 	%rd43, %rd38, %rd42;
	ld.global.u16 	%rs22, [%rd43];
	// begin inline asm
	{ cvt.f32.bf16 %f66, %rs22;}

	// end inline asm
	add.s64 	%rd44, %rd40, %rd42;
	ld.global.nc.u16 	%rs23, [%rd44];
	// begin inline asm
	{ cvt.f32.bf16 %f67, %rs23;}

	// end inline asm
	mul.f32 	%f76, %f13, %f66;
	mul.f32 	%f68, %f76, %f67;
	// begin inline asm
	{  cvt.rn.bf16.f32 %rs24, %f68;}

	// end inline asm
	add.s64 	%rd45, %rd41, %rd42;
	st.global.u16 	[%rd45], %rs24;
	add.s64 	%rd46, %rd43, %rd42;
	ld.global.u16 	%rs25, [%rd46];
	// begin inline asm
	{ cvt.f32.bf16 %f69, %rs25;}

	// end inline asm
	add.s64 	%rd47, %rd44, %rd42;
	ld.global.nc.u16 	%rs26, [%rd47];
	// begin inline asm
	{ cvt.f32.bf16 %f70, %rs26;}

	// end inline asm
	mul.f32 	%f77, %f13, %f69;
	mul.f32 	%f71, %f77, %f70;
	// begin inline asm
	{  cvt.rn.bf16.f32 %rs27, %f71;}

	// end inline asm
	add.s64 	%rd48, %rd45, %rd42;
	st.global.u16 	[%rd48], %rs27;
	add.s64 	%rd49, %rd46, %rd42;
	ld.global.u16 	%rs28, [%rd49];
	// begin inline asm
	{ cvt.f32.bf16 %f72, %rs28;}

	// end inline asm
	add.s64 	%rd50, %rd47, %rd42;
	ld.global.nc.u16 	%rs29, [%rd50];
	// begin inline asm
	{ cvt.f32.bf16 %f73, %rs29;}

	// end inline asm
	mul.f32 	%f78, %f13, %f72;
	mul.f32 	%f74, %f78, %f73;
	// begin inline asm
	{  cvt.rn.bf16.f32 %rs30, %f74;}

	// end inline asm
	add.s64 	%rd51, %rd48, %rd42;
	st.global.u16 	[%rd51], %rs30;
	add.s32 	%r93, %r84, %r93;
	setp.lt.s32 	%p25, %r93, %r29;
	@%p25 bra 	$L__BB0_19;
$L__BB0_20:
	ret;

}
	// .globl	fused_residual_rmsnorm_f16
.visible .entry fused_residual_rmsnorm_f16(
	.param .u64 .ptr .align 1 fused_residual_rmsnorm_f16_param_0,
	.param .u64 .ptr .align 1 fused_residual_rmsnorm_f16_param_1,
	.param .u64 .ptr .align 1 fused_residual_rmsnorm_f16_param_2,
	.param .u64 .ptr .align 1 fused_residual_rmsnorm_f16_param_3,
	.param .u32 fused_residual_rmsnorm_f16_param_4,
	.param .u32 fused_residual_rmsnorm_f16_param_5,
	.param .f32 fused_residual_rmsnorm_f16_param_6
)
{
	.reg .pred 	%p<26>;
	.reg .b16 	%rs<31>;
	.reg .b32 	%r<95>;
	.reg .b32 	%f<86>;
	.reg .b64 	%rd<52>;
	// demoted variable
	.shared .align 4 .b8 _ZZ22fused_residual_rmsnormI6__halfEvPKT_S3_S3_PS1_iifE5s_sum[128];
	ld.param.u64 	%rd8, [fused_residual_rmsnorm_f16_param_0];
	ld.param.u64 	%rd9, [fused_residual_rmsnorm_f16_param_1];
	ld.param.u64 	%rd10, [fused_residual_rmsnorm_f16_param_2];
	ld.param.u64 	%rd11, [fused_residual_rmsnorm_f16_param_3];
	ld.param.u32 	%r29, [fused_residual_rmsnorm_f16_param_4];
	ld.param.u32 	%r30, [fused_residual_rmsnorm_f16_param_5];
	ld.param.f32 	%f14, [fused_residual_rmsnorm_f16_param_6];
	cvta.to.global.u64 	%rd1, %rd9;
	cvta.to.global.u64 	%rd2, %rd8;
	cvta.to.global.u64 	%rd3, %rd10;
	cvta.to.global.u64 	%rd4, %rd11;
	mov.u32 	%r31, %ctaid.x;
	mov.u32 	%r32, %ntid.y;
	mov.u32 	%r33, %tid.y;
	mad.lo.s32 	%r34, %r31, %r32, %r33;
	mov.u32 	%r93, %tid.x;
	mov.u32 	%r35, %nctaid.x;
	mul.lo.s32 	%r2, %r29, %r34;
	mul.lo.s32 	%r3, %r29, %r35;
	mul.wide.s32 	%rd12, %r3, 2;
	add.s64 	%rd5, %rd4, %rd12;
	setp.ge.s32 	%p1, %r93, %r29;
	mov.f32 	%f83, 0f00000000;
	@%p1 bra 	$L__BB1_7;
	add.s32 	%r36, %r93, %r30;
	max.s32 	%r37, %r29, %r36;
	setp.lt.s32 	%p2, %r36, %r29;
	selp.u32 	%r38, 1, 0, %p2;
	add.s32 	%r39, %r36, %r38;
	sub.s32 	%r40, %r37, %r39;
	div.u32 	%r41, %r40, %r30;
	add.s32 	%r4, %r41, %r38;
	and.b32  	%r42, %r4, 3;
	setp.eq.s32 	%p3, %r42, 3;
	mov.f32 	%f83, 0f00000000;
	mov.u32 	%r88, %r93;
	@%p3 bra 	$L__BB1_4;
	add.s32 	%r86, %r93, %r2;
	add.s32 	%r43, %r4, 1;
	and.b32  	%r44, %r43, 3;
	neg.s32 	%r85, %r44;
	mov.f32 	%f83, 0f00000000;
	mov.u32 	%r88, %r93;
$L__BB1_3:
	.pragma "nounroll";
	mul.wide.s32 	%rd14, %r86, 2;
	add.s64 	%rd15, %rd5, %rd14;
	add.s64 	%rd16, %rd1, %rd14;
	add.s64 	%rd17, %rd2, %rd14;
	ld.global.nc.u16 	%rs1, [%rd17];
	// begin inline asm
	{  cvt.f32.f16 %f19, %rs1;}

	// end inline asm
	ld.global.nc.u16 	%rs2, [%rd16];
	// begin inline asm
	{  cvt.f32.f16 %f20, %rs2;}

	// end inline asm
	add.f32 	%f21, %f19, %f20;
	// begin inline asm
	{  cvt.rn.f16.f32 %rs3, %f21;}

	// end inline asm
	st.global.u16 	[%rd15], %rs3;
	fma.rn.f32 	%f83, %f21, %f21, %f83;
	add.s32 	%r88, %r88, %r30;
	add.s32 	%r86, %r86, %r30;
	add.s32 	%r85, %r85, 1;
	setp.ne.s32 	%p4, %r85, 0;
	@%p4 bra 	$L__BB1_3;
$L__BB1_4:
	setp.lt.u32 	%p5, %r4, 3;
	@%p5 bra 	$L__BB1_7;
	mul.wide.s32 	%rd22, %r30, 2;
	shl.b32 	%r46, %r30, 2;
$L__BB1_6:
	add.s32 	%r45, %r88, %r2;
	mul.wide.s32 	%rd18, %r45, 2;
	add.s64 	%rd19, %rd2, %rd18;
	ld.global.nc.u16 	%rs4, [%rd19];
	// begin inline asm
	{  cvt.f32.f16 %f22, %rs4;}

	// end inline asm
	add.s64 	%rd20, %rd1, %rd18;
	ld.global.nc.u16 	%rs5, [%rd20];
	// begin inline asm
	{  cvt.f32.f16 %f23, %rs5;}

	// end inline asm
	add.f32 	%f24, %f22, %f23;
	// begin inline asm
	{  cvt.rn.f16.f32 %rs6, %f24;}

	// end inline asm
	add.s64 	%rd21, %rd5, %rd18;
	st.global.u16 	[%rd21], %rs6;
	fma.rn.f32 	%f34, %f24, %f24, %f83;
	add.s64 	%rd23, %rd19, %rd22;
	ld.global.nc.u16 	%rs7, [%rd23];
	// begin inline asm
	{  cvt.f32.f16 %f25, %rs7;}

	// end inline asm
	add.s64 	%rd24, %rd20, %rd22;
	ld.global.nc.u16 	%rs8, [%rd24];
	// begin inline asm
	{  cvt.f32.f16 %f26, %rs8;}

	// end inline asm
	add.f32 	%f27, %f25, %f26;
	// begin inline asm
	{  cvt.rn.f16.f32 %rs9, %f27;}

	// end inline asm
	add.s64 	%rd25, %rd21, %rd22;
	st.global.u16 	[%rd25], %rs9;
	fma.rn.f32 	%f35, %f27, %f27, %f34;
	add.s64 	%rd26, %rd23, %rd22;
	ld.global.nc.u16 	%rs10, [%rd26];
	// begin inline asm
	{  cvt.f32.f16 %f28, %rs10;}

	// end inline asm
	add.s64 	%rd27, %rd24, %rd22;
	ld.global.nc.u16 	%rs11, [%rd27];
	// begin inline asm
	{  cvt.f32.f16 %f29, %rs11;}

	// end inline asm
	add.f32 	%f30, %f28, %f29;
	// begin inline asm
	{  cvt.rn.f16.f32 %rs12, %f30;}

	// end inline asm
	add.s64 	%rd28, %rd25, %rd22;
	st.global.u16 	[%rd28], %rs12;
	fma.rn.f32 	%f36, %f30, %f30, %f35;
	add.s64 	%rd29, %rd26, %rd22;
	ld.global.nc.u16 	%rs13, [%rd29];
	// begin inline asm
	{  cvt.f32.f16 %f31, %rs13;}

	// end inline asm
	add.s64 	%rd30, %rd27, %rd22;
	ld.global.nc.u16 	%rs14, [%rd30];
	// begin inline asm
	{  cvt.f32.f16 %f32, %rs14;}

	// end inline asm
	add.f32 	%f33, %f31, %f32;
	// begin inline asm
	{  cvt.rn.f16.f32 %rs15, %f33;}

	// end inline asm
	add.s64 	%rd31, %rd28, %rd22;
	st.global.u16 	[%rd31], %rs15;
	fma.rn.f32 	%f83, %f33, %f33, %f36;
	add.s32 	%r88, %r46, %r88;
	setp.lt.s32 	%p6, %r88, %r29;
	@%p6 bra 	$L__BB1_6;
$L__BB1_7:
	mov.b32 	%r47, %f83;
	shfl.sync.bfly.b32	%r48|%p7, %r47, 16, 31, -1;
	mov.b32 	%f37, %r48;
	add.f32 	%f38, %f83, %f37;
	mov.b32 	%r49, %f38;
	shfl.sync.bfly.b32	%r50|%p8, %r49, 8, 31, -1;
	mov.b32 	%f39, %r50;
	add.f32 	%f40, %f38, %f39;
	mov.b32 	%r51, %f40;
	shfl.sync.bfly.b32	%r52|%p9, %r51, 4, 31, -1;
	mov.b32 	%f41, %r52;
	add.f32 	%f42, %f40, %f41;
	mov.b32 	%r53, %f42;
	shfl.sync.bfly.b32	%r54|%p10, %r53, 2, 31, -1;
	mov.b32 	%f43, %r54;
	add.f32 	%f44, %f42, %f43;
	mov.b32 	%r55, %f44;
	shfl.sync.bfly.b32	%r56|%p11, %r55, 1, 31, -1;
	mov.b32 	%f45, %r56;
	add.f32 	%f85, %f44, %f45;
	setp.lt.s32 	%p12, %r30, 33;
	@%p12 bra 	$L__BB1_13;
	and.b32  	%r16, %r93, 31;
	setp.ne.s32 	%p13, %r16, 0;
	@%p13 bra 	$L__BB1_10;
	shr.u32 	%r57, %r93, 3;
	mov.u32 	%r58, _ZZ22fused_residual_rmsnormI6__halfEvPKT_S3_S3_PS1_iifE5s_sum;
	add.s32 	%r59, %r58, %r57;
	st.shared.f32 	[%r59], %f85;
$L__BB1_10:
	bar.sync 	0;
	shr.u32 	%r60, %r30, 5;
	setp.ge.u32 	%p14, %r16, %r60;
	mov.f32 	%f84, 0f00000000;
	@%p14 bra 	$L__BB1_12;
	shl.b32 	%r61, %r16, 2;
	mov.u32 	%r62, _ZZ22fused_residual_rmsnormI6__halfEvPKT_S3_S3_PS1_iifE5s_sum;
	add.s32 	%r63, %r62, %r61;
	ld.shared.f32 	%f84, [%r63];
$L__BB1_12:
	mov.b32 	%r64, %f84;
	shfl.sync.bfly.b32	%r65|%p15, %r64, 16, 31, -1;
	mov.b32 	%f47, %r65;
	add.f32 	%f48, %f84, %f47;
	mov.b32 	%r66, %f48;
	shfl.sync.bfly.b32	%r67|%p16, %r66, 8, 31, -1;
	mov.b32 	%f49, %r67;
	add.f32 	%f50, %f48, %f49;
	mov.b32 	%r68, %f50;
	shfl.sync.bfly.b32	%r69|%p17, %r68, 4, 31, -1;
	mov.b32 	%f51, %r69;
	add.f32 	%f52, %f50, %f51;
	mov.b32 	%r70, %f52;
	shfl.sync.bfly.b32	%r71|%p18, %r70, 2, 31, -1;
	mov.b32 	%f53, %r71;
	add.f32 	%f54, %f52, %f53;
	mov.b32 	%r72, %f54;
	shfl.sync.bfly.b32	%r73|%p19, %r72, 1, 31, -1;
	mov.b32 	%f55, %r73;
	add.f32 	%f85, %f54, %f55;
$L__BB1_13:
	setp.ge.s32 	%p20, %r93, %r29;
	cvt.rn.f32.s32 	%f56, %r29;
	div.rn.f32 	%f57, %f85, %f56;
	add.f32 	%f58, %f14, %f57;
	rsqrt.approx.f32 	%f13, %f58;
	@%p20 bra 	$L__BB1_20;
	add.s32 	%r74, %r93, %r30;
	max.s32 	%r75, %r29, %r74;
	setp.lt.s32 	%p21, %r74, %r29;
	selp.u32 	%r76, 1, 0, %p21;
	add.s32 	%r77, %r74, %r76;
	sub.s32 	%r78, %r75, %r77;
	div.u32 	%r79, %r78, %r30;
	add.s32 	%r17, %r79, %r76;
	and.b32  	%r80, %r17, 3;
	setp.eq.s32 	%p22, %r80, 3;
	@%p22 bra 	$L__BB1_17;
	add.s32 	%r91, %r93, %r2;
	add.s32 	%r81, %r17, 1;
	and.b32  	%r82, %r81, 3;
	neg.s32 	%r90, %r82;
$L__BB1_16:
	.pragma "nounroll";
	mul.wide.s32 	%rd32, %r93, 2;
	add.s64 	%rd33, %rd3, %rd32;
	mul.wide.s32 	%rd34, %r91, 2;
	add.s64 	%rd35, %rd4, %rd34;
	add.s64 	%rd36, %rd35, %rd12;
	ld.global.u16 	%rs16, [%rd36];
	// begin inline asm
	{  cvt.f32.f16 %f59, %rs16;}

	// end inline asm
	ld.global.nc.u16 	%rs17, [%rd33];
	// begin inline asm
	{  cvt.f32.f16 %f60, %rs17;}

	// end inline asm
	mul.f32 	%f62, %f13, %f59;
	mul.f32 	%f61, %f62, %f60;
	// begin inline asm
	{  cvt.rn.f16.f32 %rs18, %f61;}

	// end inline asm
	st.global.u16 	[%rd35], %rs18;
	add.s32 	%r93, %r93, %r30;
	add.s32 	%r91, %r91, %r30;
	add.s32 	%r90, %r90, 1;
	setp.ne.s32 	%p23, %r90, 0;
	@%p23 bra 	$L__BB1_16;
$L__BB1_17:
	setp.lt.u32 	%p24, %r17, 3;
	@%p24 bra 	$L__BB1_20;
	mul.wide.s32 	%rd42, %r30, 2;
	shl.b32 	%r84, %r30, 2;
$L__BB1_19:
	add.s32 	%r83, %r93, %r2;
	mul.wide.s32 	%rd37, %r83, 2;
	add.s64 	%rd38, %rd5, %rd37;
	ld.global.u16 	%rs19, [%rd38];
	// begin inline asm
	{  cvt.f32.f16 %f63, %rs19;}

	// end inline asm
	mul.wide.s32 	%rd39, %r93, 2;
	add.s64 	%rd40, %rd3, %rd39;
	ld.global.nc.u16 	%rs20, [%rd40];
	// begin inline asm
	{  cvt.f32.f16 %f64, %rs20;}

	// end inline asm
	mul.f32 	%f75, %f13, %f63;
	mul.f32 	%f65, %f75, %f64;
	// begin inline asm
	{  cvt.rn.f16.f32 %rs21, %f65;}

	// end inline asm
	add.s64 	%rd41, %rd4, %rd37;
	st.global.u16 	[%rd41], %rs21;
	add.s64 	%rd43, %rd38, %rd42;
	ld.global.u16 	%rs22, [%rd43];
	// begin inline asm
	{  cvt.f32.f16 %f66, %rs22;}

	// end inline asm
	add.s64 	%rd44, %rd40, %rd42;
	ld.global.nc.u16 	%rs23, [%rd44];
	// begin inline asm
	{  cvt.f32.f16 %f67, %rs23;}

	// end inline asm
	mul.f32 	%f76, %f13, %f66;
	mul.f32 	%f68, %f76, %f67;
	// begin inline asm
	{  cvt.rn.f16.f32 %rs24, %f68;}

	// end inline asm
	add.s64 	%rd45, %rd41, %rd42;
	st.global.u16 	[%rd45], %rs24;
	add.s64 	%rd46, %rd43, %rd42;
	ld.global.u16 	%rs25, [%rd46];
	// begin inline asm
	{  cvt.f32.f16 %f69, %rs25;}

	// end inline asm
	add.s64 	%rd47, %rd44, %rd42;
	ld.global.nc.u16 	%rs26, [%rd47];
	// begin inline asm
	{  cvt.f32.f16 %f70, %rs26;}

	// end inline asm
	mul.f32 	%f77, %f13, %f69;
	mul.f32 	%f71, %f77, %f70;
	// begin inline asm
	{  cvt.rn.f16.f32 %rs27, %f71;}

	// end inline asm
	add.s64 	%rd48, %rd45, %rd42;
	st.global.u16 	[%rd48], %rs27;
	add.s64 	%rd49, %rd46, %rd42;
	ld.global.u16 	%rs28, [%rd49];
	// begin inline asm
	{  cvt.f32.f16 %f72, %rs28;}

	// end inline asm
	add.s64 	%rd50, %rd47, %rd42;
	ld.global.nc.u16 	%rs29, [%rd50];
	// begin inline asm
	{  cvt.f32.f16 %f73, %rs29;}

	// end inline asm
	mul.f32 	%f78, %f13, %f72;
	mul.f32 	%f74, %f78, %f73;
	// begin inline asm
	{  cvt.rn.f16.f32 %rs30, %f74;}

	// end inline asm
	add.s64 	%rd51, %rd48, %rd42;
	st.global.u16 	[%rd51], %rs30;
	add.s32 	%r93, %r84, %r93;
	setp.lt.s32 	%p25, %r93, %r29;
	@%p25 bra 	$L__BB1_19;
$L__BB1_20:
	ret;

}
	// .globl	fused_residual_rmsnorm_f32
.visible .entry fused_residual_rmsnorm_f32(
	.param .u64 .ptr .align 1 fused_residual_rmsnorm_f32_param_0,
	.param .u64 .ptr .align 1 fused_residual_rmsnorm_f32_param_1,
	.param .u64 .ptr .align 1 fused_residual_rmsnorm_f32_param_2,
	.param .u64 .ptr .align 1 fused_residual_rmsnorm_f32_param_3,
	.param .u32 fused_residual_rmsnorm_f32_param_4,
	.param .u32 fused_residual_rmsnorm_f32_param_5,
	.param .f32 fused_residual_rmsnorm_f32_param_6
)
{
	.reg .pred 	%p<26>;
	.reg .b32 	%r<95>;
	.reg .b32 	%f<86>;
	.reg .b64 	%rd<52>;
	// demoted variable
	.shared .align 4 .b8 _ZZ22fused_residual_rmsnormIfEvPKT_S2_S2_PS0_iifE5s_sum[128];
	ld.param.u64 	%rd8, [fused_residual_rmsnorm_f32_param_0];
	ld.param.u64 	%rd9, [fused_residual_rmsnorm_f32_param_1];
	ld.param.u64 	%rd10, [fused_residual_rmsnorm_f32_param_2];
	ld.param.u64 	%rd11, [fused_residual_rmsnorm_f32_param_3];
	ld.param.u32 	%r29, [fused_residual_rmsnorm_f32_param_4];
	ld.param.u32 	%r30, [fused_residual_rmsnorm_f32_param_5];
	ld.param.f32 	%f14, [fused_residual_rmsnorm_f32_param_6];
	cvta.to.global.u64 	%rd1, %rd9;
	cvta.to.global.u64 	%rd2, %rd8;
	cvta.to.global.u64 	%rd3, %rd10;
	cvta.to.global.u64 	%rd4, %rd11;
	mov.u32 	%r31, %ctaid.x;
	mov.u32 	%r32, %ntid.y;
	mov.u32 	%r33, %tid.y;
	mad.lo.s32 	%r34, %r31, %r32, %r33;
	mov.u32 	%r93, %tid.x;
	mov.u32 	%r35, %nctaid.x;
	mul.lo.s32 	%r2, %r29, %r34;
	mul.lo.s32 	%r3, %r29, %r35;
	mul.wide.s32 	%rd12, %r3, 4;
	add.s64 	%rd5, %rd4, %rd12;
	setp.ge.s32 	%p1, %r93, %r29;
	mov.f32 	%f83, 0f00000000;
	@%p1 bra 	$L__BB2_7;
	add.s32 	%r36, %r93, %r30;
	max.s32 	%r37, %r29, %r36;
	setp.lt.s32 	%p2, %r36, %r29;
	selp.u32 	%r38, 1, 0, %p2;
	add.s32 	%r39, %r36, %r38;
	sub.s32 	%r40, %r37, %r39;
	div.u32 	%r41, %r40, %r30;
	add.s32 	%r4, %r41, %r38;
	and.b32  	%r42, %r4, 3;
	setp.eq.s32 	%p3, %r42, 3;
	mov.f32 	%f83, 0f00000000;
	mov.u32 	%r88, %r93;
	@%p3 bra 	$L__BB2_4;
	add.s32 	%r86, %r93, %r2;
	add.s32 	%r43, %r4, 1;
	and.b32  	%r44, %r43, 3;
	neg.s32 	%r85, %r44;
	mov.f32 	%f83, 0f00000000;
	mov.u32 	%r88, %r93;
$L__BB2_3:
	.pragma "nounroll";
	mul.wide.s32 	%rd14, %r86, 4;
	add.s64 	%rd15, %rd5, %rd14;
	add.s64 	%rd16, %rd1, %rd14;
	add.s64 	%rd17, %rd2, %rd14;
	ld.global.nc.f32 	%f19, [%rd17];
	ld.global.nc.f32 	%f20, [%rd16];
	add.f32 	%f21, %f19, %f20;
	st.global.f32 	[%rd15], %f21;
	fma.rn.f32 	%f83, %f21, %f21, %f83;
	add.s32 	%r88, %r88, %r30;
	add.s32 	%r86, %r86, %r30;
	add.s32 	%r85, %r85, 1;
	setp.ne.s32 	%p4, %r85, 0;
	@%p4 bra 	$L__BB2_3;
$L__BB2_4:
	setp.lt.u32 	%p5, %r4, 3;
	@%p5 bra 	$L__BB2_7;
	mul.wide.s32 	%rd22, %r30, 4;
	shl.b32 	%r46, %r30, 2;
$L__BB2_6:
	add.s32 	%r45, %r88, %r2;
	mul.wide.s32 	%rd18, %r45, 4;
	add.s64 	%rd19, %rd2, %rd18;
	ld.global.nc.f32 	%f22, [%rd19];
	add.s64 	%rd20, %rd1, %rd18;
	ld.global.nc.f32 	%f23, [%rd20];
	add.f32 	%f24, %f22, %f23;
	add.s64 	%rd21, %rd5, %rd18;
	st.global.f32 	[%rd21], %f24;
	fma.rn.f32 	%f25, %f24, %f24, %f83;
	add.s64 	%rd23, %rd19, %rd22;
	ld.global.nc.f32 	%f26, [%rd23];
	add.s64 	%rd24, %rd20, %rd22;
	ld.global.nc.f32 	%f27, [%rd24];
	add.f32 	%f28, %f26, %f27;
	add.s64 	%rd25, %rd21, %rd22;
	st.global.f32 	[%rd25], %f28;
	fma.rn.f32 	%f29, %f28, %f28, %f25;
	add.s64 	%rd26, %rd23, %rd22;
	ld.global.nc.f32 	%f30, [%rd26];
	add.s64 	%rd27, %rd24, %rd22;
	ld.global.nc.f32 	%f31, [%rd27];
	add.f32 	%f32, %f30, %f31;
	add.s64 	%rd28, %rd25, %rd22;
	st.global.f32 	[%rd28], %f32;
	fma.rn.f32 	%f33, %f32, %f32, %f29;
	add.s64 	%rd29, %rd26, %rd22;
	ld.global.nc.f32 	%f34, [%rd29];
	add.s64 	%rd30, %rd27, %rd22;
	ld.global.nc.f32 	%f35, [%rd30];
	add.f32 	%f36, %f34, %f35;
	add.s64 	%rd31, %rd28, %rd22;
	st.global.f32 	[%rd31], %f36;
	fma.rn.f32 	%f83, %f36, %f36, %f33;
	add.s32 	%r88, %r46, %r88;
	setp.lt.s32 	%p6, %r88, %r29;
	@%p6 bra 	$L__BB2_6;
$L__BB2_7:
	mov.b32 	%r47, %f83;
	shfl.sync.bfly.b32	%r48|%p7, %r47, 16, 31, -1;
	mov.b32 	%f37, %r48;
	add.f32 	%f38, %f83, %f37;
	mov.b32 	%r49, %f38;
	shfl.sync.bfly.b32	%r50|%p8, %r49, 8, 31, -1;
	mov.b32 	%f39, %r50;
	add.f32 	%f40, %f38, %f39;
	mov.b32 	%r51, %f40;
	shfl.sync.bfly.b32	%r52|%p9, %r51, 4, 31, -1;
	mov.b32 	%f41, %r52;
	add.f32 	%f42, %f40, %f41;
	mov.b32 	%r53, %f42;
	shfl.sync.bfly.b32	%r54|%p10, %r53, 2, 31, -1;
	mov.b32 	%f43, %r54;
	add.f32 	%f44, %f42, %f43;
	mov.b32 	%r55, %f44;
	shfl.sync.bfly.b32	%r56|%p11, %r55, 1, 31, -1;
	mov.b32 	%f45, %r56;
	add.f32 	%f85, %f44, %f45;
	setp.lt.s32 	%p12, %r30, 33;
	@%p12 bra 	$L__BB2_13;
	and.b32  	%r16, %r93, 31;
	setp.ne.s32 	%p13, %r16, 0;
	@%p13 bra 	$L__BB2_10;
	shr.u32 	%r57, %r93, 3;
	mov.u32 	%r58, _ZZ22fused_residual_rmsnormIfEvPKT_S2_S2_PS0_iifE5s_sum;
	add.s32 	%r59, %r58, %r57;
	st.shared.f32 	[%r59], %f85;
$L__BB2_10:
	bar.sync 	0;
	shr.u32 	%r60, %r30, 5;
	setp.ge.u32 	%p14, %r16, %r60;
	mov.f32 	%f84, 0f00000000;
	@%p14 bra 	$L__BB2_12;
	shl.b32 	%r61, %r16, 2;
	mov.u32 	%r62, _ZZ22fused_residual_rmsnormIfEvPKT_S2_S2_PS0_iifE5s_sum;
	add.s32 	%r63, %r62, %r61;
	ld.shared.f32 	%f84, [%r63];
$L__BB2_12:
	mov.b32 	%r64, %f84;
	shfl.sync.bfly.b32	%r65|%p15, %r64, 16, 31, -1;
	mov.b32 	%f47, %r65;
	add.f32 	%f48, %f84, %f47;
	mov.b32 	%r66, %f48;
	shfl.sync.bfly.b32	%r67|%p16, %r66, 8, 31, -1;
	mov.b32 	%f49, %r67;
	add.f32 	%f50, %f48, %f49;
	mov.b32 	%r68, %f50;
	shfl.sync.bfly.b32	%r69|%p17, %r68, 4, 31, -1;
	mov.b32 	%f51, %r69;
	add.f32 	%f52, %f50, %f51;
	mov.b32 	%r70, %f52;
	shfl.sync.bfly.b32	%r71|%p18, %r70, 2, 31, -1;
	mov.b32 	%f53, %r71;
	add.f32 	%f54, %f52, %f53;
	mov.b32 	%r72, %f54;
	shfl.sync.bfly.b32	%r73|%p19, %r72, 1, 31, -1;
	mov.b32 	%f55, %r73;
	add.f32 	%f85, %f54, %f55;
$L__BB2_13:
	setp.ge.s32 	%p20, %r93, %r29;
	cvt.rn.f32.s32 	%f56, %r29;
	div.rn.f32 	%f57, %f85, %f56;
	add.f32 	%f58, %f14, %f57;
	rsqrt.approx.f32 	%f13, %f58;
	@%p20 bra 	$L__BB2_20;
	add.s32 	%r74, %r93, %r30;
	max.s32 	%r75, %r29, %r74;
	setp.lt.s32 	%p21, %r74, %r29;
	selp.u32 	%r76, 1, 0, %p21;
	add.s32 	%r77, %r74, %r76;
	sub.s32 	%r78, %r75, %r77;
	div.u32 	%r79, %r78, %r30;
	add.s32 	%r17, %r79, %r76;
	and.b32  	%r80, %r17, 3;
	setp.eq.s32 	%p22, %r80, 3;
	@%p22 bra 	$L__BB2_17;
	add.s32 	%r91, %r93, %r2;
	add.s32 	%r81, %r17, 1;
	and.b32  	%r82, %r81, 3;
	neg.s32 	%r90, %r82;
$L__BB2_16:
	.pragma "nounroll";
	mul.wide.s32 	%rd32, %r93, 4;
	add.s64 	%rd33, %rd3, %rd32;
	mul.wide.s32 	%rd34, %r91, 4;
	add.s64 	%rd35, %rd4, %rd34;
	add.s64 	%rd36, %rd35, %rd12;
	ld.global.f32 	%f59, [%rd36];
	ld.global.nc.f32 	%f60, [%rd33];
	mul.f32 	%f61, %f13, %f59;
	mul.f32 	%f62, %f61, %f60;
	st.global.f32 	[%rd35], %f62;
	add.s32 	%r93, %r93, %r30;
	add.s32 	%r91, %r91, %r30;
	add.s32 	%r90, %r90, 1;
	setp.ne.s32 	%p23, %r90, 0;
	@%p23 bra 	$L__BB2_16;
$L__BB2_17:
	setp.lt.u32 	%p24, %r17, 3;
	@%p24 bra 	$L__BB2_20;
	mul.wide.s32 	%rd42, %r30, 4;
	shl.b32 	%r84, %r30, 2;
$L__BB2_19:
	add.s32 	%r83, %r93, %r2;
	mul.wide.s32 	%rd37, %r83, 4;
	add.s64 	%rd38, %rd5, %rd37;
	ld.global.f32 	%f63, [%rd38];
	mul.wide.s32 	%rd39, %r93, 4;
	add.s64 	%rd40, %rd3, %rd39;
	ld.global.nc.f32 	%f64, [%rd40];
	mul.f32 	%f65, %f13, %f63;
	mul.f32 	%f66, %f65, %f64;
	add.s64 	%rd41, %rd4, %rd37;
	st.global.f32 	[%rd41], %f66;
	add.s64 	%rd43, %rd38, %rd42;
	ld.global.f32 	%f67, [%rd43];
	add.s64 	%rd44, %rd40, %rd42;
	ld.global.nc.f32 	%f68, [%rd44];
	mul.f32 	%f69, %f13, %f67;
	mul.f32 	%f70, %f69, %f68;
	add.s64 	%rd45, %rd41, %rd42;
	st.global.f32 	[%rd45], %f70;
	add.s64 	%rd46, %rd43, %rd42;
	ld.global.f32 	%f71, [%rd46];
	add.s64 	%rd47, %rd44, %rd42;
	ld.global.nc.f32 	%f72, [%rd47];
	mul.f32 	%f73, %f13, %f71;
	mul.f32 	%f74, %f73, %f72;
	add.s64 	%rd48, %rd45, %rd42;
	st.global.f32 	[%rd48], %f74;
	add.s64 	%rd49, %rd46, %rd42;
	ld.global.f32 	%f75, [%rd49];
	add.s64 	%rd50, %rd47, %rd42;
	ld.global.nc.f32 	%f76, [%rd50];
	mul.f32 	%f77, %f13, %f75;
	mul.f32 	%f78, %f77, %f76;
	add.s64 	%rd51, %rd48, %rd42;
	st.global.f32 	[%rd51], %f78;
	add.s32 	%r93, %r84, %r93;
	setp.lt.s32 	%p25, %r93, %r29;
	@%p25 bra 	$L__BB2_19;
$L__BB2_20:
	ret;

}
	// .globl	fused_residual_rmsnorm_f64
.visible .entry fused_residual_rmsnorm_f64(
	.param .u64 .ptr .align 1 fused_residual_rmsnorm_f64_param_0,
	.param .u64 .ptr .align 1 fused_residual_rmsnorm_f64_param_1,
	.param .u64 .ptr .align 1 fused_residual_rmsnorm_f64_param_2,
	.param .u64 .ptr .align 1 fused_residual_rmsnorm_f64_param_3,
	.param .u32 fused_residual_rmsnorm_f64_param_4,
	.param .u32 fused_residual_rmsnorm_f64_param_5,
	.param .f32 fused_residual_rmsnorm_f64_param_6
)
{
	.reg .pred 	%p<26>;
	.reg .b32 	%r<95>;
	.reg .b32 	%f<86>;
	.reg .b64 	%rd<52>;
	.reg .b64 	%fd<31>;
	// demoted variable
	.shared .align 4 .b8 _ZZ22fused_residual_rmsnormIdEvPKT_S2_S2_PS0_iifE5s_sum[128];
	ld.param.u64 	%rd8, [fused_residual_rmsnorm_f64_param_0];
	ld.param.u64 	%rd9, [fused_residual_rmsnorm_f64_param_1];
	ld.param.u64 	%rd10, [fused_residual_rmsnorm_f64_param_2];
	ld.param.u64 	%rd11, [fused_residual_rmsnorm_f64_param_3];
	ld.param.u32 	%r29, [fused_residual_rmsnorm_f64_param_4];
	ld.param.u32 	%r30, [fused_residual_rmsnorm_f64_param_5];
	ld.param.f32 	%f14, [fused_residual_rmsnorm_f64_param_6];
	cvta.to.global.u64 	%rd1, %rd9;
	cvta.to.global.u64 	%rd2, %rd8;
	cvta.to.global.u64 	%rd3, %rd10;
	cvta.to.global.u64 	%rd4, %rd11;
	mov.u32 	%r31, %ctaid.x;
	mov.u32 	%r32, %ntid.y;
	mov.u32 	%r33, %tid.y;
	mad.lo.s32 	%r34, %r31, %r32, %r33;
	mov.u32 	%r93, %tid.x;
	mov.u32 	%r35, %nctaid.x;
	mul.lo.s32 	%r2, %r29, %r34;
	mul.lo.s32 	%r3, %r29, %r35;
	mul.wide.s32 	%rd12, %r3, 8;
	add.s64 	%rd5, %rd4, %rd12;
	setp.ge.s32 	%p1, %r93, %r29;
	mov.f32 	%f83, 0f00000000;
	@%p1 bra 	$L__BB3_7;
	add.s32 	%r36, %r93, %r30;
	max.s32 	%r37, %r29, %r36;
	setp.lt.s32 	%p2, %r36, %r29;
	selp.u32 	%r38, 1, 0, %p2;
	add.s32 	%r39, %r36, %r38;
	sub.s32 	%r40, %r37, %r39;
	div.u32 	%r41, %r40, %r30;
	add.s32 	%r4, %r41, %r38;
	and.b32  	%r42, %r4, 3;
	setp.eq.s32 	%p3, %r42, 3;
	mov.f32 	%f83, 0f00000000;
	mov.u32 	%r88, %r93;
	@%p3 bra 	$L__BB3_4;
	add.s32 	%r86, %r93, %r2;
	add.s32 	%r43, %r4, 1;
	and.b32  	%r44, %r43, 3;
	neg.s32 	%r85, %r44;
	mov.f32 	%f83, 0f00000000;
	mov.u32 	%r88, %r93;
$L__BB3_3:
	.pragma "nounroll";
	mul.wide.s32 	%rd14, %r86, 8;
	add.s64 	%rd15, %rd5, %rd14;
	add.s64 	%rd16, %rd1, %rd14;
	add.s64 	%rd17, %rd2, %rd14;
	ld.global.nc.f64 	%fd1, [%rd17];
	cvt.rn.f32.f64 	%f19, %fd1;
	ld.global.nc.f64 	%fd2, [%rd16];
	cvt.rn.f32.f64 	%f20, %fd2;
	add.f32 	%f21, %f19, %f20;
	cvt.f64.f32 	%fd3, %f21;
	st.global.f64 	[%rd15], %fd3;
	fma.rn.f32 	%f83, %f21, %f21, %f83;
	add.s32 	%r88, %r88, %r30;
	add.s32 	%r86, %r86, %r30;
	add.s32 	%r85, %r85, 1;
	setp.ne.s32 	%p4, %r85, 0;
	@%p4 bra 	$L__BB3_3;
$L__BB3_4:
	setp.lt.u32 	%p5, %r4, 3;
	@%p5 bra 	$L__BB3_7;
	mul.wide.s32 	%rd22, %r30, 8;
	shl.b32 	%r46, %r30, 2;
$L__BB3_6:
	add.s32 	%r45, %r88, %r2;
	mul.wide.s32 	%rd18, %r45, 8;
	add.s64 	%rd19, %rd2, %rd18;
	ld.global.nc.f64 	%fd4, [%rd19];
	cvt.rn.f32.f64 	%f22, %fd4;
	add.s64 	%rd20, %rd1, %rd18;
	ld.global.nc.f64 	%fd5, [%rd20];
	cvt.rn.f32.f64 	%f23, %fd5;
	add.f32 	%f24, %f22, %f23;
	cvt.f64.f32 	%fd6, %f24;
	add.s64 	%rd21, %rd5, %rd18;
	st.global.f64 	[%rd21], %fd6;
	fma.rn.f32 	%f25, %f24, %f24, %f83;
	add.s64 	%rd23, %rd19, %rd22;
	ld.global.nc.f64 	%fd7, [%rd23];
	cvt.rn.f32.f64 	%f26, %fd7;
	add.s64 	%rd24, %rd20, %rd22;
	ld.global.nc.f64 	%fd8, [%rd24];
	cvt.rn.f32.f64 	%f27, %fd8;
	add.f32 	%f28, %f26, %f27;
	cvt.f64.f32 	%fd9, %f28;
	add.s64 	%rd25, %rd21, %rd22;
	st.global.f64 	[%rd25], %fd9;
	fma.rn.f32 	%f29, %f28, %f28, %f25;
	add.s64 	%rd26, %rd23, %rd22;
	ld.global.nc.f64 	%fd10, [%rd26];
	cvt.rn.f32.f64 	%f30, %fd10;
	add.s64 	%rd27, %rd24, %rd22;
	ld.global.nc.f64 	%fd11, [%rd27];
	cvt.rn.f32.f64 	%f31, %fd11;
	add.f32 	%f32, %f30, %f31;
	cvt.f64.f32 	%fd12, %f32;
	add.s64 	%rd28, %rd25, %rd22;
	st.global.f64 	[%rd28], %fd12;
	fma.rn.f32 	%f33, %f32, %f32, %f29;
	add.s64 	%rd29, %rd26, %rd22;
	ld.global.nc.f64 	%fd13, [%rd29];
	cvt.rn.f32.f64 	%f34, %fd13;
	add.s64 	%rd30, %rd27, %rd22;
	ld.global.nc.f64 	%fd14, [%rd30];
	cvt.rn.f32.f64 	%f35, %fd14;
	add.f32 	%f36, %f34, %f35;
	cvt.f64.f32 	%fd15, %f36;
	add.s64 	%rd31, %rd28, %rd22;
	st.global.f64 	[%rd31], %fd15;
	fma.rn.f32 	%f83, %f36, %f36, %f33;
	add.s32 	%r88, %r46, %r88;
	setp.lt.s32 	%p6, %r88, %r29;
	@%p6 bra 	$L__BB3_6;
$L__BB3_7:
	mov.b32 	%r47, %f83;
	shfl.sync.bfly.b32	%r48|%p7, %r47, 16, 31, -1;
	mov.b32 	%f37, %r48;
	add.f32 	%f38, %f83, %f37;
	mov.b32 	%r49, %f38;
	shfl.sync.bfly.b32	%r50|%p8, %r49, 8, 31, -1;
	mov.b32 	%f39, %r50;
	add.f32 	%f40, %f38, %f39;
	mov.b32 	%r51, %f40;
	shfl.sync.bfly.b32	%r52|%p9, %r51, 4, 31, -1;
	mov.b32 	%f41, %r52;
	add.f32 	%f42, %f40, %f41;
	mov.b32 	%r53, %f42;
	shfl.sync.bfly.b32	%r54|%p10, %r53, 2, 31, -1;
	mov.b32 	%f43, %r54;
	add.f32 	%f44, %f42, %f43;
	mov.b32 	%r55, %f44;
	shfl.sync.bfly.b32	%r56|%p11, %r55, 1, 31, -1;
	mov.b32 	%f45, %r56;
	add.f32 	%f85, %f44, %f45;
	setp.lt.s32 	%p12, %r30, 33;
	@%p12 bra 	$L__BB3_13;
	and.b32  	%r16, %r93, 31;
	setp.ne.s32 	%p13, %r16, 0;
	@%p13 bra 	$L__BB3_10;
	shr.u32 	%r57, %r93, 3;
	mov.u32 	%r58, _ZZ22fused_residual_rmsnormIdEvPKT_S2_S2_PS0_iifE5s_sum;
	add.s32 	%r59, %r58, %r57;
	st.shared.f32 	[%r59], %f85;
$L__BB3_10:
	bar.sync 	0;
	shr.u32 	%r60, %r30, 5;
	setp.ge.u32 	%p14, %r16, %r60;
	mov.f32 	%f84, 0f00000000;
	@%p14 bra 	$L__BB3_12;
	shl.b32 	%r61, %r16, 2;
	mov.u32 	%r62, _ZZ22fused_residual_rmsnormIdEvPKT_S2_S2_PS0_iifE5s_sum;
	add.s32 	%r63, %r62, %r61;
	ld.shared.f32 	%f84, [%r63];
$L__BB3_12:
	mov.b32 	%r64, %f84;
	shfl.sync.bfly.b32	%r65|%p15, %r64, 16, 31, -1;
	mov.b32 	%f47, %r65;
	add.f32 	%f48, %f84, %f47;
	mov.b32 	%r66, %f48;
	shfl.sync.bfly.b32	%r67|%p16, %r66, 8, 31, -1;
	mov.b32 	%f49, %r67;
	add.f32 	%f50, %f48, %f49;
	mov.b32 	%r68, %f50;
	shfl.sync.bfly.b32	%r69|%p17, %r68, 4, 31, -1;
	mov.b32 	%f51, %r69;
	add.f32 	%f52, %f50, %f51;
	mov.b32 	%r70, %f52;
	shfl.sync.bfly.b32	%r71|%p18, %r70, 2, 31, -1;
	mov.b32 	%f53, %r71;
	add.f32 	%f54, %f52, %f53;
	mov.b32 	%r72, %f54;
	shfl.sync.bfly.b32	%r73|%p19, %r72, 1, 31, -1;
	mov.b32 	%f55, %r73;
	add.f32 	%f85, %f54, %f55;
$L__BB3_13:
	setp.ge.s32 	%p20, %r93, %r29;
	cvt.rn.f32.s32 	%f56, %r29;
	div.rn.f32 	%f57, %f85, %f56;
	add.f32 	%f58, %f14, %f57;
	rsqrt.approx.f32 	%f13, %f58;
	@%p20 bra 	$L__BB3_20;
	add.s32 	%r74, %r93, %r30;
	max.s32 	%r75, %r29, %r74;
	setp.lt.s32 	%p21, %r74, %r29;
	selp.u32 	%r76, 1, 0, %p21;
	add.s32 	%r77, %r74, %r76;
	sub.s32 	%r78, %r75, %r77;
	div.u32 	%r79, %r78, %r30;
	add.s32 	%r17, %r79, %r76;
	and.b32  	%r80, %r17, 3;
	setp.eq.s32 	%p22, %r80, 3;
	@%p22 bra 	$L__BB3_17;
	add.s32 	%r91, %r93, %r2;
	mul.wide.s32 	%rd7, %r3, 8;
	add.s32 	%r81, %r17, 1;
	and.b32  	%r82, %r81, 3;
	neg.s32 	%r90, %r82;
$L__BB3_16:
	.pragma "nounroll";
	mul.wide.s32 	%rd32, %r93, 8;
	add.s64 	%rd33, %rd3, %rd32;
	mul.wide.s32 	%rd34, %r91, 8;
	add.s64 	%rd35, %rd4, %rd34;
	add.s64 	%rd36, %rd35, %rd7;
	ld.global.f64 	%fd16, [%rd36];
	cvt.rn.f32.f64 	%f59, %fd16;
	ld.global.nc.f64 	%fd17, [%rd33];
	cvt.rn.f32.f64 	%f60, %fd17;
	mul.f32 	%f61, %f13, %f59;
	mul.f32 	%f62, %f61, %f60;
	cvt.f64.f32 	%fd18, %f62;
	st.global.f64 	[%rd35], %fd18;
	add.s32 	%r93, %r93, %r30;
	add.s32 	%r91, %r91, %r30;
	add.s32 	%r90, %r90, 1;
	setp.ne.s32 	%p23, %r90, 0;
	@%p23 bra 	$L__BB3_16;
$L__BB3_17:
	setp.lt.u32 	%p24, %r17, 3;
	@%p24 bra 	$L__BB3_20;
	mul.wide.s32 	%rd42, %r30, 8;
	shl.b32 	%r84, %r30, 2;
$L__BB3_19:
	add.s32 	%r83, %r93, %r2;
	mul.wide.s32 	%rd37, %r83, 8;
	add.s64 	%rd38, %rd5, %rd37;
	ld.global.f64 	%fd19, [%rd38];
	cvt.rn.f32.f64 	%f63, %fd19;
	mul.wide.s32 	%rd39, %r93, 8;
	add.s64 	%rd40, %rd3, %rd39;
	ld.global.nc.f64 	%fd20, [%rd40];
	cvt.rn.f32.f64 	%f64, %fd20;
	mul.f32 	%f65, %f13, %f63;
	mul.f32 	%f66, %f65, %f64;
	cvt.f64.f32 	%fd21, %f66;
	add.s64 	%rd41, %rd4, %rd37;
	st.global.f64 	[%rd41], %fd21;
	add.s64 	%rd43, %rd38, %rd42;
	ld.global.f64 	%fd22, [%rd43];
	cvt.rn.f32.f64 	%f67, %fd22;
	add.s64 	%rd44, %rd40, %rd42;
	ld.global.nc.f64 	%fd23, [%rd44];
	cvt.rn.f32.f64 	%f68, %fd23;
	mul.f32 	%f69, %f13, %f67;
	mul.f32 	%f70, %f69, %f68;
	cvt.f64.f32 	%fd24, %f70;
	add.s64 	%rd45, %rd41, %rd42;
	st.global.f64 	[%rd45], %fd24;
	add.s64 	%rd46, %rd43, %rd42;
	ld.global.f64 	%fd25, [%rd46];
	cvt.rn.f32.f64 	%f71, %fd25;
	add.s64 	%rd47, %rd44, %rd42;
	ld.global.nc.f64 	%fd26, [%rd47];
	cvt.rn.f32.f64 	%f72, %fd26;
	mul.f32 	%f73, %f13, %f71;
	mul.f32 	%f74, %f73, %f72;
	cvt.f64.f32 	%fd27, %f74;
	add.s64 	%rd48, %rd45, %rd42;
	st.global.f64 	[%rd48], %fd27;
	add.s64 	%rd49, %rd46, %rd42;
	ld.global.f64 	%fd28, [%rd49];
	cvt.rn.f32.f64 	%f75, %fd28;
	add.s64 	%rd50, %rd47, %rd42;
	ld.global.nc.f64 	%fd29, [%rd50];
	cvt.rn.f32.f64 	%f76, %fd29;
	mul.f32 	%f77, %f13, %f75;
	mul.f32 	%f78, %f77, %f76;
	cvt.f64.f32 	%fd30, %f78;
	add.s64 	%rd51, %rd48, %rd42;
	st.global.f64 	[%rd51], %fd30;
	add.s32 	%r93, %r84, %r93;
	setp.lt.s32 	%p25, %r93, %r29;
	@%p25 bra 	$L__BB3_19;
$L__BB3_20:
	ret;

}


// ===== COMPILED SASS (sm_100) =====

	.target	sm_100

	.elftype	@"ET_EXEC"


//--------------------- .note.nv.tkinfo           --------------------------
	.section	.note.nv.tkinfo,"",@"SHT_NOTE"
	.sectionflags	@"SHF_NOTE_NV_TKINFO"
	.tkinfo
        /*0018*/ 	.word	0x00000002
        /*0030*/ 	.string	""
        /*0030*/ 	.string	"ptxas"
        /*0030*/ 	.string	"Cuda compilation tools, release 13.0, V13.0.88"
        /*0030*/ 	.string	"Build cuda_13.0.r13.0/compiler.36424714_0"
        /*0030*/ 	.string	"-arch sm_100 -m 64 "



//--------------------- .note.nv.cuinfo           --------------------------
	.section	.note.nv.cuinfo,"",@"SHT_NOTE"
	.sectionflags	@"SHF_NOTE_NV_CUINFO"
        /*0018*/ 	.short	0x0002
        /*001a*/ 	.short	0x0064
        /*001c*/ 	.short	0x0082
	.zero		2


//--------------------- .nv.info                  --------------------------
	.section	.nv.info,"",@"SHT_CUDA_INFO"
	.align	4


	//----- nvinfo : EIATTR_REGCOUNT
	.align		4
        /*0000*/ 	.byte	0x04, 0x2f
        /*0002*/ 	.short	(.L_1 - .L_0)
	.align		4
.L_0:
        /*0004*/ 	.word	index@(fused_residual_rmsnorm_bf16)
        /*0008*/ 	.word	0x00000020


	//----- nvinfo : EIATTR_FRAME_SIZE
	.align		4
.L_1:
        /*000c*/ 	.byte	0x04, 0x11
        /*000e*/ 	.short	(.L_3 - .L_2)
	.align		4
.L_2:
        /*0010*/ 	.word	index@($__internal_3_$__cuda_sm3x_div_rn_noftz_f32_slowpath)
        /*0014*/ 	.word	0x00000000


	//----- nvinfo : EIATTR_FRAME_SIZE
	.align		4
.L_3:
        /*0018*/ 	.byte	0x04, 0x11
        /*001a*/ 	.short	(.L_5 - .L_4)
	.align		4
.L_4:
        /*001c*/ 	.word	index@(fused_residual_rmsnorm_bf16)
        /*0020*/ 	.word	0x00000000


	//----- nvinfo : EIATTR_REGCOUNT
	.align		4
.L_5:
        /*0024*/ 	.byte	0x04, 0x2f
        /*0026*/ 	.short	(.L_7 - .L_6)
	.align		4
.L_6:
        /*0028*/ 	.word	index@(fused_residual_rmsnorm_f16)
        /*002c*/ 	.word	0x00000020


	//----- nvinfo : EIATTR_FRAME_SIZE
	.align		4
.L_7:
        /*0030*/ 	.byte	0x04, 0x11
        /*0032*/ 	.short	(.L_9 - .L_8)
	.align		4
.L_8:
        /*0034*/ 	.word	index@($__internal_2_$__cuda_sm3x_div_rn_noftz_f32_slowpath)
        /*0038*/ 	.word	0x00000000


	//----- nvinfo : EIATTR_FRAME_SIZE
	.align		4
.L_9:
        /*003c*/ 	.byte	0x04, 0x11
        /*003e*/ 	.short	(.L_11 - .L_10)
	.align		4
.L_10:
        /*0040*/ 	.word	index@(fused_residual_rmsnorm_f16)
        /*0044*/ 	.word	0x00000000


	//----- nvinfo : EIATTR_REGCOUNT
	.align		4
.L_11:
        /*0048*/ 	.byte	0x04, 0x2f
        /*004a*/ 	.short	(.L_13 - .L_12)
	.align		4
.L_12:
        /*004c*/ 	.word	index@(fused_residual_rmsnorm_f32)
        /*0050*/ 	.word	0x00000020


	//----- nvinfo : EIATTR_FRAME_SIZE
	.align		4
.L_13:
        /*0054*/ 	.byte	0x04, 0x11
        /*0056*/ 	.short	(.L_15 - .L_14)
	.align		4
.L_14:
        /*0058*/ 	.word	index@($__internal_1_$__cuda_sm3x_div_rn_noftz_f32_slowpath)
        /*005c*/ 	.word	0x00000000


	//----- nvinfo : EIATTR_FRAME_SIZE
	.align		4
.L_15:
        /*0060*/ 	.byte	0x04, 0x11
        /*0062*/ 	.short	(.L_17 - .L_16)
	.align		4
.L_16:
        /*0064*/ 	.word	index@(fused_residual_rmsnorm_f32)
        /*0068*/ 	.word	0x00000000


	//----- nvinfo : EIATTR_REGCOUNT
	.align		4
.L_17:
        /*006c*/ 	.byte	0x04, 0x2f
        /*006e*/ 	.short	(.L_19 - .L_18)
	.align		4
.L_18:
        /*0070*/ 	.word	index@(fused_residual_rmsnorm_f64)
        /*0074*/ 	.word	0x00000020


	//----- nvinfo : EIATTR_FRAME_SIZE
	.align		4
.L_19:
        /*0078*/ 	.byte	0x04, 0x11
        /*007a*/ 	.short	(.L_21 - .L_20)
	.align		4
.L_20:
        /*007c*/ 	.word	index@($__internal_0_$__cuda_sm3x_div_rn_noftz_f32_slowpath)
        /*0080*/ 	.word	0x00000000


	//----- nvinfo : EIATTR_FRAME_SIZE
	.align		4
.L_21:
        /*0084*/ 	.byte	0x04, 0x11
        /*0086*/ 	.short	(.L_23 - .L_22)
	.align		4
.L_22:
        /*0088*/ 	.word	index@(fused_residual_rmsnorm_f64)
        /*008c*/ 	.word	0x00000000


	//----- nvinfo : EIATTR_MIN_STACK_SIZE
	.align		4
.L_23:
        /*0090*/ 	.byte	0x04, 0x12
        /*0092*/ 	.short	(.L_25 - .L_24)
	.align		4
.L_24:
        /*0094*/ 	.word	index@(fused_residual_rmsnorm_f64)
        /*0098*/ 	.word	0x00000000


	//----- nvinfo : EIATTR_MIN_STACK_SIZE
	.align		4
.L_25:
        /*009c*/ 	.byte	0x04, 0x12
        /*009e*/ 	.short	(.L_27 - .L_26)
	.align		4
.L_26:
        /*00a0*/ 	.word	index@(fused_residual_rmsnorm_f32)
        /*00a4*/ 	.word	0x00000000


	//----- nvinfo : EIATTR_MIN_STACK_SIZE
	.align		4
.L_27:
        /*00a8*/ 	.byte	0x04, 0x12
        /*00aa*/ 	.short	(.L_29 - .L_28)
	.align		4
.L_28:
        /*00ac*/ 	.word	index@(fused_residual_rmsnorm_f16)
        /*00b0*/ 	.word	0x00000000


	//----- nvinfo : EIATTR_MIN_STACK_SIZE
	.align		4
.L_29:
        /*00b4*/ 	.byte	0x04, 0x12
        /*00b6*/ 	.short	(.L_31 - .L_30)
	.align		4
.L_30:
        /*00b8*/ 	.word	index@(fused_residual_rmsnorm_bf16)
        /*00bc*/ 	.word	0x00000000
.L_31:


//--------------------- .nv.compat                --------------------------
	.section	.nv.compat,"",@"SHT_CUDA_COMPAT_INFO"
	.align	4
        /*0000*/ 	.byte	0x02, 0x09, 0x00, 0x00, 0x02, 0x02, 0x01, 0x00, 0x02, 0x05, 0x05, 0x00, 0x03, 0x07, 0x01, 0x01
        /*0010*/ 	.byte	0x02, 0x03, 0x00, 0x00, 0x02, 0x06, 0x01, 0x00, 0x04, 0x0b, 0x08, 0x00, 0x01, 0x00, 0x00, 0x00
        /*0020*/ 	.byte	0x00, 0x00, 0x00, 0x00


//--------------------- .nv.info.fused_residual_rmsnorm_f64 --------------------------
	.section	.nv.info.fused_residual_rmsnorm_f64,"",@"SHT_CUDA_INFO"
	.sectionflags	@""
	.align	4


	//----- nvinfo : EIATTR_CUDA_API_VERSION
	.align		4
        /*0000*/ 	.byte	0x04, 0x37
        /*0002*/ 	.short	(.L_33 - .L_32)
.L_32:
        /*0004*/ 	.word	0x00000082


	//----- nvinfo : EIATTR_KPARAM_INFO
	.align		4
.L_33:
        /*0008*/ 	.byte	0x04, 0x17
        /*000a*/ 	.short	(.L_35 - .L_34)
.L_34:
        /*000c*/ 	.word	0x00000000
        /*0010*/ 	.short	0x0006
        /*0012*/ 	.short	0x0028
        /*0014*/ 	.byte	0x00, 0xf0, 0x11, 0x00


	//----- nvinfo : EIATTR_KPARAM_INFO
	.align		4
.L_35:
        /*0018*/ 	.byte	0x04, 0x17
        /*001a*/ 	.short	(.L_37 - .L_36)
.L_36:
        /*001c*/ 	.word	0x00000000
        /*0020*/ 	.short	0x0005
        /*0022*/ 	.short	0x0024
        /*0024*/ 	.byte	0x00, 0xf0, 0x11, 0x00


	//----- nvinfo : EIATTR_KPARAM_INFO
	.align		4
.L_37:
        /*0028*/ 	.byte	0x04, 0x17
        /*002a*/ 	.short	(.L_39 - .L_38)
.L_38:
        /*002c*/ 	.word	0x00000000
        /*0030*/ 	.short	0x0004
        /*0032*/ 	.short	0x0020
        /*0034*/ 	.byte	0x00, 0xf0, 0x11, 0x00


	//----- nvinfo : EIATTR_KPARAM_INFO
	.align		4
.L_39:
        /*0038*/ 	.byte	0x04, 0x17
        /*003a*/ 	.short	(.L_41 - .L_40)
.L_40:
        /*003c*/ 	.word	0x00000000
        /*0040*/ 	.short	0x0003
        /*0042*/ 	.short	0x0018
        /*0044*/ 	.byte	0x00, 0xf5, 0x21, 0x00


	//----- nvinfo : EIATTR_KPARAM_INFO
	.align		4
.L_41:
        /*0048*/ 	.byte	0x04, 0x17
        /*004a*/ 	.short	(.L_43 - .L_42)
.L_42:
        /*004c*/ 	.word	0x00000000
        /*0050*/ 	.short	0x0002
        /*0052*/ 	.short	0x0010
        /*0054*/ 	.byte	0x00, 0xf5, 0x21, 0x00


	//----- nvinfo : EIATTR_KPARAM_INFO
	.align		4
.L_43:
        /*0058*/ 	.byte	0x04, 0x17
        /*005a*/ 	.short	(.L_45 - .L_44)
.L_44:
        /*005c*/ 	.word	0x00000000
        /*0060*/ 	.short	0x0001
        /*0062*/ 	.short	0x0008
        /*0064*/ 	.byte	0x00, 0xf5, 0x21, 0x00


	//----- nvinfo : EIATTR_KPARAM_INFO
	.align		4
.L_45:
        /*0068*/ 	.byte	0x04, 0x17
        /*006a*/ 	.short	(.L_47 - .L_46)
.L_46:
        /*006c*/ 	.word	0x00000000
        /*0070*/ 	.short	0x0000
        /*0072*/ 	.short	0x0000
        /*0074*/ 	.byte	0x00, 0xf5, 0x21, 0x00


	//----- nvinfo : EIATTR_SPARSE_MMA_MASK
	.align		4
.L_47:
        /*0078*/ 	.byte	0x03, 0x50
        /*007a*/ 	.short	0x0000


	//----- nvinfo : EIATTR_MAXREG_COUNT
	.align		4
        /*007c*/ 	.byte	0x03, 0x1b
        /*007e*/ 	.short	0x00ff


	//----- nvinfo : EIATTR_NUM_BARRIERS
	.align		4
        /*0080*/ 	.byte	0x02, 0x4c
        /*0082*/ 	.byte	0x01
	.zero		1


	//----- nvinfo : EIATTR_MERCURY_ISA_VERSION
	.align		4
        /*0084*/ 	.byte	0x03, 0x5f
        /*0086*/ 	.short	0x0101


	//----- nvinfo : EIATTR_COOP_GROUP_MASK_REGIDS
	.align		4
        /*0088*/ 	.byte	0x04, 0x29
        /*008a*/ 	.short	(.L_49 - .L_48)


	//   ....[0]....
.L_48:
        /*008c*/ 	.word	0xffffffff


	//   ....[1]....
        /*0090*/ 	.word	0xffffffff


	//   ....[2]....
        /*0094*/ 	.word	0xffffffff


	//   ....[3]....
        /*0098*/ 	.word	0xffffffff


	//   ....[4]....
        /*009c*/ 	.word	0xffffffff


	//   ....[5]....
        /*00a0*/ 	.word	0xffffffff


	//   ....[6]....
        /*00a4*/ 	.word	0xffffffff


	//   ....[7]....
        /*00a8*/ 	.word	0xffffffff


	//   ....[8]....
        /*00ac*/ 	.word	0xffffffff


	//   ....[9]....
        /*00b0*/ 	.word	0xffffffff


	//----- nvinfo : EIATTR_COOP_GROUP_INSTR_OFFSETS
	.align		4
.L_49:
        /*00b4*/ 	.byte	0x04, 0x28
        /*00b6*/ 	.short	(.L_51 - .L_50)


	//   ....[0]....
.L_50:
        /*00b8*/ 	.word	0x000007d0


	//   ....[1]....
        /*00bc*/ 	.word	0x00000830


	//   ....[2]....
        /*00c0*/ 	.word	0x00000850


	//   ....[3]....
        /*00c4*/ 	.word	0x00000870


	//   ....[4]....
        /*00c8*/ 	.word	0x000008a0


	//   ....[5]....
        /*00cc*/ 	.word	0x000009d0


	//   ....[6]....
        /*00d0*/ 	.word	0x000009f0


	//   ....[7]....
        /*00d4*/ 	.word	0x00000a10


	//   ....[8]....
        /*00d8*/ 	.word	0x00000a30


	//   ....[9]....
        /*00dc*/ 	.word	0x00000a50


	//----- nvinfo : EIATTR_VRC_CTA_INIT_COUNT
	.align		4
.L_51:
        /*00e0*/ 	.byte	0x02, 0x4a
	.zero		1
	.zero		1


	//----- nvinfo : EIATTR_EXIT_INSTR_OFFSETS
	.align		4
        /*00e4*/ 	.byte	0x04, 0x1c
        /*00e6*/ 	.short	(.L_53 - .L_52)


	//   ....[0]....
.L_52:
        /*00e8*/ 	.word	0x00000b50


	//   ....[1]....
        /*00ec*/ 	.word	0x00000f10


	//   ....[2]....
        /*00f0*/ 	.word	0x00001220


	//----- nvinfo : EIATTR_CRS_STACK_SIZE
	.align		4
.L_53:
        /*00f4*/ 	.byte	0x04, 0x1e
        /*00f6*/ 	.short	(.L_55 - .L_54)
.L_54:
        /*00f8*/ 	.word	0x00000000


	//----- nvinfo : EIATTR_CBANK_PARAM_SIZE
	.align		4
.L_55:
        /*00fc*/ 	.byte	0x03, 0x19
        /*00fe*/ 	.short	0x002c


	//----- nvinfo : EIATTR_PARAM_CBANK
	.align		4
        /*0100*/ 	.byte	0x04, 0x0a
        /*0102*/ 	.short	(.L_57 - .L_56)
	.align		4
.L_56:
        /*0104*/ 	.word	index@(.nv.constant0.fused_residual_rmsnorm_f64)
        /*0108*/ 	.short	0x0380
        /*010a*/ 	.short	0x002c


	//----- nvinfo : EIATTR_SW_WAR
	.align		4
.L_57:
        /*010c*/ 	.byte	0x04, 0x36
        /*010e*/ 	.short	(.L_59 - .L_58)
.L_58:
        /*0110*/ 	.word	0x00000008
.L_59:


//--------------------- .nv.info.fused_residual_rmsnorm_f32 --------------------------
	.section	.nv.info.fused_residual_rmsnorm_f32,"",@"SHT_CUDA_INFO"
	.sectionflags	@""
	.align	4


	//----- nvinfo : EIATTR_CUDA_API_VERSION
	.align		4
        /*0000*/ 	.byte	0x04, 0x37
        /*0002*/ 	.short	(.L_61 - .L_60)
.L_60:
        /*0004*/ 	.word	0x00000082


	//----- nvinfo : EIATTR_KPARAM_INFO
	.align		4
.L_61:
        /*0008*/ 	.byte	0x04, 0x17
        /*000a*/ 	.short	(.L_63 - .L_62)
.L_62:
        /*000c*/ 	.word	0x00000000
        /*0010*/ 	.short	0x0006
        /*0012*/ 	.short	0x0028
        /*0014*/ 	.byte	0x00, 0xf0, 0x11, 0x00


	//----- nvinfo : EIATTR_KPARAM_INFO
	.align		4
.L_63:
        /*0018*/ 	.byte	0x04, 0x17
        /*001a*/ 	.short	(.L_65 - .L_64)
.L_64:
        /*001c*/ 	.word	0x00000000
        /*0020*/ 	.short	0x0005
        /*0022*/ 	.short	0x0024
        /*0024*/ 	.byte	0x00, 0xf0, 0x11, 0x00


	//----- nvinfo : EIATTR_KPARAM_INFO
	.align		4
.L_65:
        /*0028*/ 	.byte	0x04, 0x17
        /*002a*/ 	.short	(.L_67 - .L_66)
.L_66:
        /*002c*/ 	.word	0x00000000
        /*0030*/ 	.short	0x0004
        /*0032*/ 	.short	0x0020
        /*0034*/ 	.byte	0x00, 0xf0, 0x11, 0x00


	//----- nvinfo : EIATTR_KPARAM_INFO
	.align		4
.L_67:
        /*0038*/ 	.byte	0x04, 0x17
        /*003a*/ 	.short	(.L_69 - .L_68)
.L_68:
        /*003c*/ 	.word	0x00000000
        /*0040*/ 	.short	0x0003
        /*0042*/ 	.short	0x0018
        /*0044*/ 	.byte	0x00, 0xf5, 0x21, 0x00


	//----- nvinfo : EIATTR_KPARAM_INFO
	.align		4
.L_69:
        /*0048*/ 	.byte	0x04, 0x17
        /*004a*/ 	.short	(.L_71 - .L_70)
.L_70:
        /*004c*/ 	.word	0x00000000
        /*0050*/ 	.short	0x0002
        /*0052*/ 	.short	0x0010
        /*0054*/ 	.byte	0x00, 0xf5, 0x21, 0x00


	//----- nvinfo : EIATTR_KPARAM_INFO
	.align		4
.L_71:
        /*0058*/ 	.byte	0x04, 0x17
        /*005a*/ 	.short	(.L_73 - .L_72)
.L_72:
        /*005c*/ 	.word	0x00000000
        /*0060*/ 	.short	0x0001
        /*0062*/ 	.short	0x0008
        /*0064*/ 	.byte	0x00, 0xf5, 0x21, 0x00


	//----- nvinfo : EIATTR_KPARAM_INFO
	.align		4
.L_73:
        /*0068*/ 	.byte	0x04, 0x17
        /*006a*/ 	.short	(.L_75 - .L_74)
.L_74:
        /*006c*/ 	.word	0x00000000
        /*0070*/ 	.short	0x0000
        /*0072*/ 	.short	0x0000
        /*0074*/ 	.byte	0x00, 0xf5, 0x21, 0x00


	//----- nvinfo : EIATTR_SPARSE_MMA_MASK
	.align		4
.L_75:
        /*0078*/ 	.byte	0x03, 0x50
        /*007a*/ 	.short	0x0000


	//----- nvinfo : EIATTR_MAXREG_COUNT
	.align		4
        /*007c*/ 	.byte	0x03, 0x1b
        /*007e*/ 	.short	0x00ff


	//----- nvinfo : EIATTR_NUM_BARRIERS
	.align		4
        /*0080*/ 	.byte	0x02, 0x4c
        /*0082*/ 	.byte	0x01
	.zero		1


	//----- nvinfo : EIATTR_MERCURY_ISA_VERSION
	.align		4
        /*0084*/ 	.byte	0x03, 0x5f
        /*0086*/ 	.short	0x0101


	//----- nvinfo : EIATTR_COOP_GROUP_MASK_REGIDS
	.align		4
        /*0088*/ 	.byte	0x04, 0x29
        /*008a*/ 	.short	(.L_77 - .L_76)


	//   ....[0]....
.L_76:
        /*008c*/ 	.word	0xffffffff


	//   ....[1]....
        /*0090*/ 	.word	0xffffffff


	//   ....[2]....
        /*0094*/ 	.word	0xffffffff


	//   ....[3]....
        /*0098*/ 	.word	0xffffffff


	//   ....[4]....
        /*009c*/ 	.word	0xffffffff


	//   ....[5]....
        /*00a0*/ 	.word	0xffffffff


	//   ....[6]....
        /*00a4*/ 	.word	0xffffffff


	//   ....[7]....
        /*00a8*/ 	.word	0xffffffff


	//   ....[8]....
        /*00ac*/ 	.word	0xffffffff


	//   ....[9]....
        /*00b0*/ 	.word	0xffffffff


	//----- nvinfo : EIATTR_COOP_GROUP_INSTR_OFFSETS
	.align		4
.L_77:
        /*00b4*/ 	.byte	0x04, 0x28
        /*00b6*/ 	.short	(.L_79 - .L_78)


	//   ....[0]....
.L_78:
        /*00b8*/ 	.word	0x000006e0


	//   ....[1]....
        /*00bc*/ 	.word	0x00000740


	//   ....[2]....
        /*00c0*/ 	.word	0x00000760


	//   ....[3]....
        /*00c4*/ 	.word	0x00000780


	//   ....[4]....
        /*00c8*/ 	.word	0x000007b0


	//   ....[5]....
        /*00cc*/ 	.word	0x000008e0


	//   ....[6]....
        /*00d0*/ 	.word	0x00000900


	//   ....[7]....
        /*00d4*/ 	.word	0x00000920


	//   ....[8]....
        /*00d8*/ 	.word	0x00000940


	//   ....[9]....
        /*00dc*/ 	.word	0x00000960


	//----- nvinfo : EIATTR_VRC_CTA_INIT_COUNT
	.align		4
.L_79:
        /*00e0*/ 	.byte	0x02, 0x4a
	.zero		1
	.zero		1


	//----- nvinfo : EIATTR_EXIT_INSTR_OFFSETS
	.align		4
        /*00e4*/ 	.byte	0x04, 0x1c
        /*00e6*/ 	.short	(.L_81 - .L_80)


	//   ....[0]....
.L_80:
        /*00e8*/ 	.word	0x00000a40


	//   ....[1]....
        /*00ec*/ 	.word	0x00000db0


	//   ....[2]....
        /*00f0*/ 	.word	0x00001020


	//----- nvinfo : EIATTR_CRS_STACK_SIZE
	.align		4
.L_81:
        /*00f4*/ 	.byte	0x04, 0x1e
        /*00f6*/ 	.short	(.L_83 - .L_82)
.L_82:
        /*00f8*/ 	.word	0x00000000


	//----- nvinfo : EIATTR_CBANK_PARAM_SIZE
	.align		4
.L_83:
        /*00fc*/ 	.byte	0x03, 0x19
        /*00fe*/ 	.short	0x002c


	//----- nvinfo : EIATTR_PARAM_CBANK
	.align		4
        /*0100*/ 	.byte	0x04, 0x0a
        /*0102*/ 	.short	(.L_85 - .L_84)
	.align		4
.L_84:
        /*0104*/ 	.word	index@(.nv.constant0.fused_residual_rmsnorm_f32)
        /*0108*/ 	.short	0x0380
        /*010a*/ 	.short	0x002c


	//----- nvinfo : EIATTR_SW_WAR
	.align		4
.L_85:
        /*010c*/ 	.byte	0x04, 0x36
        /*010e*/ 	.short	(.L_87 - .L_86)
.L_86:
        /*0110*/ 	.word	0x00000008
.L_87:


//--------------------- .nv.info.fused_residual_rmsnorm_f16 --------------------------
	.section	.nv.info.fused_residual_rmsnorm_f16,"",@"SHT_CUDA_INFO"
	.sectionflags	@""
	.align	4


	//----- nvinfo : EIATTR_CUDA_API_VERSION
	.align		4
        /*0000*/ 	.byte	0x04, 0x37
        /*0002*/ 	.short	(.L_89 - .L_88)
.L_88:
        /*0004*/ 	.word	0x00000082


	//----- nvinfo : EIATTR_KPARAM_INFO
	.align		4
.L_89:
        /*0008*/ 	.byte	0x04, 0x17
        /*000a*/ 	.short	(.L_91 - .L_90)
.L_90:
        /*000c*/ 	.word	0x00000000
        /*0010*/ 	.short	0x0006
        /*0012*/ 	.short	0x0028
        /*0014*/ 	.byte	0x00, 0xf0, 0x11, 0x00


	//----- nvinfo : EIATTR_KPARAM_INFO
	.align		4
.L_91:
        /*0018*/ 	.byte	0x04, 0x17
        /*001a*/ 	.short	(.L_93 - .L_92)
.L_92:
        /*001c*/ 	.word	0x00000000
        /*0020*/ 	.short	0x0005
        /*0022*/ 	.short	0x0024
        /*0024*/ 	.byte	0x00, 0xf0, 0x11, 0x00


	//----- nvinfo : EIATTR_KPARAM_INFO
	.align		4
.L_93:
        /*0028*/ 	.byte	0x04, 0x17
        /*002a*/ 	.short	(.L_95 - .L_94)
.L_94:
        /*002c*/ 	.word	0x00000000
        /*0030*/ 	.short	0x0004
        /*0032*/ 	.short	0x0020
        /*0034*/ 	.byte	0x00, 0xf0, 0x11, 0x00


	//----- nvinfo : EIATTR_KPARAM_INFO
	.align		4
.L_95:
        /*0038*/ 	.byte	0x04, 0x17
        /*003a*/ 	.short	(.L_97 - .L_96)
.L_96:
        /*003c*/ 	.word	0x00000000
        /*0040*/ 	.short	0x0003
        /*0042*/ 	.short	0x0018
        /*0044*/ 	.byte	0x00, 0xf5, 0x21, 0x00


	//----- nvinfo : EIATTR_KPARAM_INFO
	.align		4
.L_97:
        /*0048*/ 	.byte	0x04, 0x17
        /*004a*/ 	.short	(.L_99 - .L_98)
.L_98:
        /*004c*/ 	.word	0x00000000
        /*0050*/ 	.short	0x0002
        /*0052*/ 	.short	0x0010
        /*0054*/ 	.byte	0x00, 0xf5, 0x21, 0x00


	//----- nvinfo : EIATTR_KPARAM_INFO
	.align		4
.L_99:
        /*0058*/ 	.byte	0x04, 0x17
        /*005a*/ 	.short	(.L_101 - .L_100)
.L_100:
        /*005c*/ 	.word	0x00000000
        /*0060*/ 	.short	0x0001
        /*0062*/ 	.short	0x0008
        /*0064*/ 	.byte	0x00, 0xf5, 0x21, 0x00


	//----- nvinfo : EIATTR_KPARAM_INFO
	.align		4
.L_101:
        /*0068*/ 	.byte	0x04, 0x17
        /*006a*/ 	.short	(.L_103 - .L_102)
.L_102:
        /*006c*/ 	.word	0x00000000
        /*0070*/ 	.short	0x0000
        /*0072*/ 	.short	0x0000
        /*0074*/ 	.byte	0x00, 0xf5, 0x21, 0x00


	//----- nvinfo : EIATTR_SPARSE_MMA_MASK
	.align		4
.L_103:
        /*0078*/ 	.byte	0x03, 0x50
        /*007a*/ 	.short	0x0000


	//----- nvinfo : EIATTR_MAXREG_COUNT
	.align		4
        /*007c*/ 	.byte	0x03, 0x1b
        /*007e*/ 	.short	0x00ff


	//----- nvinfo : EIATTR_NUM_BARRIERS
	.align		4
        /*0080*/ 	.byte	0x02, 0x4c
        /*0082*/ 	.byte	0x01
	.zero		1


	//----- nvinfo : EIATTR_MERCURY_ISA_VERSION
	.align		4
        /*0084*/ 	.byte	0x03, 0x5f
        /*0086*/ 	.short	0x0101


	//----- nvinfo : EIATTR_COOP_GROUP_MASK_REGIDS
	.align		4
        /*0088*/ 	.byte	0x04, 0x29
        /*008a*/ 	.short	(.L_105 - .L_104)


	//   ....[0]....
.L_104:
        /*008c*/ 	.word	0xffffffff


	//   ....[1]....
        /*0090*/ 	.word	0xffffffff


	//   ....[2]....
        /*0094*/ 	.word	0xffffffff


	//   ....[3]....
        /*0098*/ 	.word	0xffffffff


	//   ....[4]....
        /*009c*/ 	.word	0xffffffff


	//   ....[5]....
        /*00a0*/ 	.word	0xffffffff


	//   ....[6]....
        /*00a4*/ 	.word	0xffffffff


	//   ....[7]....
        /*00a8*/ 	.word	0xffffffff


	//   ....[8]....
        /*00ac*/ 	.word	0xffffffff


	//   ....[9]....
        /*00b0*/ 	.word	0xffffffff


	//----- nvinfo : EIATTR_COOP_GROUP_INSTR_OFFSETS
	.align		4
.L_105:
        /*00b4*/ 	.byte	0x04, 0x28
        /*00b6*/ 	.short	(.L_107 - .L_106)


	//   ....[0]....
.L_106:
        /*00b8*/ 	.word	0x00000800


	//   ....[1]....
        /*00bc*/ 	.word	0x00000860


	//   ....[2]....
        /*00c0*/ 	.word	0x00000880


	//   ....[3]....
        /*00c4*/ 	.word	0x000008a0


	//   ....[4]....
        /*00c8*/ 	.word	0x000008d0


	//   ....[5]....
        /*00cc*/ 	.word	0x00000a00


	//   ....[6]....
        /*00d0*/ 	.word	0x00000a20


	//   ....[7]....
        /*00d4*/ 	.word	0x00000a40


	//   ....[8]....
        /*00d8*/ 	.word	0x00000a60


	//   ....[9]....
        /*00dc*/ 	.word	0x00000a80


	//----- nvinfo : EIATTR_VRC_CTA_INIT_COUNT
	.align		4
.L_107:
        /*00e0*/ 	.byte	0x02, 0x4a
	.zero		1
	.zero		1


	//----- nvinfo : EIATTR_EXIT_INSTR_OFFSETS
	.align		4
        /*00e4*/ 	.byte	0x04, 0x1c
        /*00e6*/ 	.short	(.L_109 - .L_108)


	//   ....[0]....
.L_108:
        /*00e8*/ 	.word	0x00000b60


	//   ....[1]....
        /*00ec*/ 	.word	0x00000f20


	//   ....[2]....
        /*00f0*/ 	.word	0x00001260


	//----- nvinfo : EIATTR_CRS_STACK_SIZE
	.align		4
.L_109:
        /*00f4*/ 	.byte	0x04, 0x1e
        /*00f6*/ 	.short	(.L_111 - .L_110)
.L_110:
        /*00f8*/ 	.word	0x00000000


	//----- nvinfo : EIATTR_CBANK_PARAM_SIZE
	.align		4
.L_111:
        /*00fc*/ 	.byte	0x03, 0x19
        /*00fe*/ 	.short	0x002c


	//----- nvinfo : EIATTR_PARAM_CBANK
	.align		4
        /*0100*/ 	.byte	0x04, 0x0a
        /*0102*/ 	.short	(.L_113 - .L_112)
	.align		4
.L_112:
        /*0104*/ 	.word	index@(.nv.constant0.fused_residual_rmsnorm_f16)
        /*0108*/ 	.short	0x0380
        /*010a*/ 	.short	0x002c


	//----- nvinfo : EIATTR_SW_WAR
	.align		4
.L_113:
        /*010c*/ 	.byte	0x04, 0x36
        /*010e*/ 	.short	(.L_115 - .L_114)
.L_114:
        /*0110*/ 	.word	0x00000008
.L_115:


//--------------------- .nv.info.fused_residual_rmsnorm_bf16 --------------------------
	.section	.nv.info.fused_residual_rmsnorm_bf16,"",@"SHT_CUDA_INFO"
	.sectionflags	@""
	.align	4


	//----- nvinfo : EIATTR_CUDA_API_VERSION
	.align		4
        /*0000*/ 	.byte	0x04, 0x37
        /*0002*/ 	.short	(.L_117 - .L_116)
.L_116:
        /*0004*/ 	.word	0x00000082


	//----- nvinfo : EIATTR_KPARAM_INFO
	.align		4
.L_117:
        /*0008*/ 	.byte	0x04, 0x17
        /*000a*/ 	.short	(.L_119 - .L_118)
.L_118:
        /*000c*/ 	.word	0x00000000
        /*0010*/ 	.short	0x0006
        /*0012*/ 	.short	0x0028
        /*0014*/ 	.byte	0x00, 0xf0, 0x11, 0x00


	//----- nvinfo : EIATTR_KPARAM_INFO
	.align		4
.L_119:
        /*0018*/ 	.byte	0x04, 0x17
        /*001a*/ 	.short	(.L_121 - .L_120)
.L_120:
        /*001c*/ 	.word	0x00000000
        /*0020*/ 	.short	0x0005
        /*0022*/ 	.short	0x0024
        /*0024*/ 	.byte	0x00, 0xf0, 0x11, 0x00


	//----- nvinfo : EIATTR_KPARAM_INFO
	.align		4
.L_121:
        /*0028*/ 	.byte	0x04, 0x17
        /*002a*/ 	.short	(.L_123 - .L_122)
.L_122:
        /*002c*/ 	.word	0x00000000
        /*0030*/ 	.short	0x0004
        /*0032*/ 	.short	0x0020
        /*0034*/ 	.byte	0x00, 0xf0, 0x11, 0x00


	//----- nvinfo : EIATTR_KPARAM_INFO
	.align		4
.L_123:
        /*0038*/ 	.byte	0x04, 0x17
        /*003a*/ 	.short	(.L_125 - .L_124)
.L_124:
        /*003c*/ 	.word	0x00000000
        /*0040*/ 	.short	0x0003
        /*0042*/ 	.short	0x0018
        /*0044*/ 	.byte	0x00, 0xf5, 0x21, 0x00


	//----- nvinfo : EIATTR_KPARAM_INFO
	.align		4
.L_125:
        /*0048*/ 	.byte	0x04, 0x17
        /*004a*/ 	.short	(.L_127 - .L_126)
.L_126:
        /*004c*/ 	.word	0x00000000
        /*0050*/ 	.short	0x0002
        /*0052*/ 	.short	0x0010
        /*0054*/ 	.byte	0x00, 0xf5, 0x21, 0x00


	//----- nvinfo : EIATTR_KPARAM_INFO
	.align		4
.L_127:
        /*0058*/ 	.byte	0x04, 0x17
        /*005a*/ 	.short	(.L_129 - .L_128)
.L_128:
        /*005c*/ 	.word	0x00000000
        /*0060*/ 	.short	0x0001
        /*0062*/ 	.short	0x0008
        /*0064*/ 	.byte	0x00, 0xf5, 0x21, 0x00


	//----- nvinfo : EIATTR_KPARAM_INFO
	.align		4
.L_129:
        /*0068*/ 	.byte	0x04, 0x17
        /*006a*/ 	.short	(.L_131 - .L_130)
.L_130:
        /*006c*/ 	.word	0x00000000
        /*0070*/ 	.short	0x0000
        /*0072*/ 	.short	0x0000
        /*0074*/ 	.byte	0x00, 0xf5, 0x21, 0x00


	//----- nvinfo : EIATTR_SPARSE_MMA_MASK
	.align		4
.L_131:
        /*0078*/ 	.byte	0x03, 0x50
        /*007a*/ 	.short	0x0000


	//----- nvinfo : EIATTR_MAXREG_COUNT
	.align		4
        /*007c*/ 	.byte	0x03, 0x1b
        /*007e*/ 	.short	0x00ff


	//----- nvinfo : EIATTR_NUM_BARRIERS
	.align		4
        /*0080*/ 	.byte	0x02, 0x4c
        /*0082*/ 	.byte	0x01
	.zero		1


	//----- nvinfo : EIATTR_MERCURY_ISA_VERSION
	.align		4
        /*0084*/ 	.byte	0x03, 0x5f
        /*0086*/ 	.short	0x0101


	//----- nvinfo : EIATTR_COOP_GROUP_MASK_REGIDS
	.align		4
        /*0088*/ 	.byte	0x04, 0x29
        /*008a*/ 	.short	(.L_133 - .L_132)


	//   ....[0]....
.L_132:
        /*008c*/ 	.word	0xffffffff


	//   ....[1]....
        /*0090*/ 	.word	0xffffffff


	//   ....[2]....
        /*0094*/ 	.word	0xffffffff


	//   ....[3]....
        /*0098*/ 	.word	0xffffffff


	//   ....[4]....
        /*009c*/ 	.word	0xffffffff


	//   ....[5]....
        /*00a0*/ 	.word	0xffffffff


	//   ....[6]....
        /*00a4*/ 	.word	0xffffffff


	//   ....[7]....
        /*00a8*/ 	.word	0xffffffff


	//   ....[8]....
        /*00ac*/ 	.word	0xffffffff


	//   ....[9]....
        /*00b0*/ 	.word	0xffffffff


	//----- nvinfo : EIATTR_COOP_GROUP_INSTR_OFFSETS
	.align		4
.L_133:
        /*00b4*/ 	.byte	0x04, 0x28
        /*00b6*/ 	.short	(.L_135 - .L_134)


	//   ....[0]....
.L_134:
        /*00b8*/ 	.word	0x00000800


	//   ....[1]....
        /*00bc*/ 	.word	0x00000860


	//   ....[2]....
        /*00c0*/ 	.word	0x00000880


	//   ....[3]....
        /*00c4*/ 	.word	0x000008a0


	//   ....[4]....
        /*00c8*/ 	.word	0x000008d0


	//   ....[5]....
        /*00cc*/ 	.word	0x00000a00


	//   ....[6]....
        /*00d0*/ 	.word	0x00000a20


	//   ....[7]....
        /*00d4*/ 	.word	0x00000a40


	//   ....[8]....
        /*00d8*/ 	.word	0x00000a60


	//   ....[9]....
        /*00dc*/ 	.word	0x00000a80


	//----- nvinfo : EIATTR_VRC_CTA_INIT_COUNT
	.align		4
.L_135:
        /*00e0*/ 	.byte	0x02, 0x4a
	.zero		1
	.zero		1


	//----- nvinfo : EIATTR_EXIT_INSTR_OFFSETS
	.align		4
        /*00e4*/ 	.byte	0x04, 0x1c
        /*00e6*/ 	.short	(.L_137 - .L_136)


	//   ....[0]....
.L_136:
        /*00e8*/ 	.word	0x00000b60


	//   ....[1]....
        /*00ec*/ 	.word	0x00000f20


	//   ....[2]....
        /*00f0*/ 	.word	0x00001260


	//----- nvinfo : EIATTR_CRS_STACK_SIZE
	.align		4
.L_137:
        /*00f4*/ 	.byte	0x04, 0x1e
        /*00f6*/ 	.short	(.L_139 - .L_138)
.L_138:
        /*00f8*/ 	.word	0x00000000


	//----- nvinfo : EIATTR_CBANK_PARAM_SIZE
	.align		4
.L_139:
        /*00fc*/ 	.byte	0x03, 0x19
        /*00fe*/ 	.short	0x002c


	//----- nvinfo : EIATTR_PARAM_CBANK
	.align		4
        /*0100*/ 	.byte	0x04, 0x0a
        /*0102*/ 	.short	(.L_141 - .L_140)
	.align		4
.L_140:
        /*0104*/ 	.word	index@(.nv.constant0.fused_residual_rmsnorm_bf16)
        /*0108*/ 	.short	0x0380
        /*010a*/ 	.short	0x002c


	//----- nvinfo : EIATTR_SW_WAR
	.align		4
.L_141:
        /*010c*/ 	.byte	0x04, 0x36
        /*010e*/ 	.short	(.L_143 - .L_142)
.L_142:
        /*0110*/ 	.word	0x00000008
.L_143:


//--------------------- .nv.callgraph             --------------------------
	.section	.nv.callgraph,"",@"SHT_CUDA_CALLGRAPH"
	.align	4
	.sectionentsize	8
	.align		4
        /*0000*/ 	.word	0x00000000
	.align		4
        /*0004*/ 	.word	0xffffffff
	.align		4
        /*0008*/ 	.word	0x00000000
	.align		4
        /*000c*/ 	.word	0xfffffffe
	.align		4
        /*0010*/ 	.word	0x00000000
	.align		4
        /*0014*/ 	.word	0xfffffffd
	.align		4
        /*0018*/ 	.word	0x00000000
	.align		4
        /*001c*/ 	.word	0xfffffffc


//--------------------- .text.fused_residual_rmsnorm_f64 --------------------------
	.section	.text.fused_residual_rmsnorm_f64,"ax",@progbits
	.align	128
        .global         fused_residual_rmsnorm_f64
        .type           fused_residual_rmsnorm_f64,@function
        .size           fused_residual_rmsnorm_f64,(.L_x_100 - fused_residual_rmsnorm_f64)
        .other          fused_residual_rmsnorm_f64,@"STO_CUDA_ENTRY STV_DEFAULT"
fused_residual_rmsnorm_f64:
.text.fused_residual_rmsnorm_f64:
[----:B------:R-:W-:Y:S01]  /*0000*/  LDC R1, c[0x0][0x37c] ;  /* 0x0000df00ff017b82 */ /* 0x000fe20000000800 */
[----:B------:R-:W0:Y:S07]  /*0010*/  S2R R0, SR_TID.X ;  /* 0x0000000000007919 */ /* 0x000e2e0000002100 */
[----:B------:R-:W0:Y:S01]  /*0020*/  LDC R3, c[0x0][0x3a0] ;  /* 0x0000e800ff037b82 */ /* 0x000e220000000800 */
[----:B------:R-:W1:Y:S01]  /*0030*/  LDCU.64 UR6, c[0x0][0x358] ;  /* 0x00006b00ff0677ac */ /* 0x000e620008000a00 */
[----:B------:R-:W-:Y:S01]  /*0040*/  BSSY.RECONVERGENT B0, `(.L_x_0) ;  /* 0x0000078000007945 */ /* 0x000fe20003800200 */
[----:B------:R-:W2:Y:S01]  /*0050*/  S2R R4, SR_TID.Y ;  /* 0x0000000000047919 */ /* 0x000ea20000002200 */
[----:B------:R-:W-:-:S04]  /*0060*/  HFMA2 R22, -RZ, RZ, 0, 0 ;  /* 0x00000000ff167431 */ /* 0x000fc800000001ff */
[----:B------:R-:W2:Y:S08]  /*0070*/  S2UR UR4, SR_CTAID.X ;  /* 0x00000000000479c3 */ /* 0x000eb00000002500 */
[----:B------:R-:W2:Y:S01]  /*0080*/  LDC R5, c[0x0][0x364] ;  /* 0x0000d900ff057b82 */ /* 0x000ea20000000800 */
[----:B------:R-:W3:Y:S07]  /*0090*/  LDCU UR5, c[0x0][0x370] ;  /* 0x00006e00ff0577ac */ /* 0x000eee0008000800 */
[----:B------:R-:W4:Y:S01]  /*00a0*/  LDC.64 R10, c[0x0][0x398] ;  /* 0x0000e600ff0a7b82 */ /* 0x000f220000000a00 */
[----:B0-----:R-:W-:Y:S01]  /*00b0*/  ISETP.GE.AND P0, PT, R0, R3, PT ;  /* 0x000000030000720c */ /* 0x001fe20003f06270 */
[----:B---3--:R-:W-:-:S02]  /*00c0*/  IMAD R2, R3, UR5, RZ ;  /* 0x0000000503027c24 */ /* 0x008fc4000f8e02ff */
[----:B--2---:R-:W-:Y:S02]  /*00d0*/  IMAD R5, R5, UR4, R4 ;  /* 0x0000000405057c24 */ /* 0x004fe4000f8e0204 */
[----:B----4-:R-:W-:-:S08]  /*00e0*/  IMAD.WIDE R10, R2, 0x8, R10 ;  /* 0x00000008020a7825 */ /* 0x010fd000078e020a */
[----:B-1----:R-:W-:Y:S05]  /*00f0*/  @P0 BRA `(.L_x_1) ;  /* 0x0000000400b00947 */ /* 0x002fea0003800000 */
[----:B------:R-:W0:Y:S01]  /*0100*/  LDC R7, c[0x0][0x3a4] ;  /* 0x0000e900ff077b82 */ /* 0x000e220000000800 */
[----:B------:R-:W-:Y:S01]  /*0110*/  BSSY.RECONVERGENT B1, `(.L_x_2) ;  /* 0x0000036000017945 */ /* 0x000fe20003800200 */
[----:B------:R-:W-:Y:S01]  /*0120*/  MOV R22, RZ ;  /* 0x000000ff00167202 */ /* 0x000fe20000000f00 */
[----:B0-----:R-:W0:Y:S01]  /*0130*/  I2F.U32.RP R12, R7 ;  /* 0x00000007000c7306 */ /* 0x001e220000209000 */
[----:B------:R-:W-:Y:S01]  /*0140*/  IMAD.IADD R4, R0, 0x1, R7 ;  /* 0x0000000100047824 */ /* 0x000fe200078e0207 */
[----:B------:R-:W-:-:S04]  /*0150*/  ISETP.NE.U32.AND P2, PT, R7, RZ, PT ;  /* 0x000000ff0700720c */ /* 0x000fc80003f45070 */
[CC--:B------:R-:W-:Y:S02]  /*0160*/  ISETP.GE.AND P0, PT, R4.reuse, R3.reuse, PT ;  /* 0x000000030400720c */ /* 0x0c0fe40003f06270 */
[----:B------:R-:W-:Y:S01]  /*0170*/  VIMNMX R13, PT, PT, R4, R3, !PT ;  /* 0x00000003040d7248 */ /* 0x000fe20007fe0100 */
[----:B0-----:R-:W0:Y:S02]  /*0180*/  MUFU.RCP R12, R12 ;  /* 0x0000000c000c7308 */ /* 0x001e240000001000 */
[----:B0-----:R-:W-:-:S06]  /*0190*/  VIADD R8, R12, 0xffffffe ;  /* 0x0ffffffe0c087836 */ /* 0x001fcc0000000000 */
[----:B------:R0:W1:Y:S02]  /*01a0*/  F2I.FTZ.U32.TRUNC.NTZ R9, R8 ;  /* 0x0000000800097305 */ /* 0x000064000021f000 */
[----:B0-----:R-:W-:Y:S02]  /*01b0*/  MOV R8, RZ ;  /* 0x000000ff00087202 */ /* 0x001fe40000000f00 */
[----:B-1----:R-:W-:-:S05]  /*01c0*/  IADD3 R6, PT, PT, RZ, -R9, RZ ;  /* 0x80000009ff067210 */ /* 0x002fca0007ffe0ff */
[----:B------:R-:W-:Y:S01]  /*01d0*/  IMAD R15, R6, R7, RZ ;  /* 0x00000007060f7224 */ /* 0x000fe200078e02ff */
[----:B------:R-:W-:-:S03]  /*01e0*/  SEL R6, RZ, 0x1, P0 ;  /* 0x00000001ff067807 */ /* 0x000fc60000000000 */
[----:B------:R-:W-:Y:S01]  /*01f0*/  IMAD.HI.U32 R9, R9, R15, R8 ;  /* 0x0000000f09097227 */ /* 0x000fe200078e0008 */
[----:B------:R-:W-:-:S05]  /*0200*/  IADD3 R4, PT, PT, R13, -R4, -R6 ;  /* 0x800000040d047210 */ /* 0x000fca0007ffe806 */
[----:B------:R-:W-:-:S04]  /*0210*/  IMAD.HI.U32 R9, R9, R4, RZ ;  /* 0x0000000409097227 */ /* 0x000fc800078e00ff */
[----:B------:R-:W-:-:S04]  /*0220*/  IMAD.MOV R8, RZ, RZ, -R9 ;  /* 0x000000ffff087224 */ /* 0x000fc800078e0a09 */
[----:B------:R-:W-:-:S05]  /*0230*/  IMAD R4, R7, R8, R4 ;  /* 0x0000000807047224 */ /* 0x000fca00078e0204 */
[----:B------:R-:W-:-:S13]  /*0240*/  ISETP.GE.U32.AND P0, PT, R4, R7, PT ;  /* 0x000000070400720c */ /* 0x000fda0003f06070 */
[----:B------:R-:W-:Y:S01]  /*0250*/  @P0 IADD3 R4, PT, PT, R4, -R7, RZ ;  /* 0x8000000704040210 */ /* 0x000fe20007ffe0ff */
[----:B------:R-:W-:-:S03]  /*0260*/  @P0 VIADD R9, R9, 0x1 ;  /* 0x0000000109090836 */ /* 0x000fc60000000000 */
[----:B------:R-:W-:-:S13]  /*0270*/  ISETP.GE.U32.AND P1, PT, R4, R7, PT ;  /* 0x000000070400720c */ /* 0x000fda0003f26070 */
[----:B------:R-:W-:Y:S02]  /*0280*/  @P1 IADD3 R9, PT, PT, R9, 0x1, RZ ;  /* 0x0000000109091810 */ /* 0x000fe40007ffe0ff */
[----:B------:R-:W-:-:S05]  /*0290*/  @!P2 LOP3.LUT R9, RZ, R7, RZ, 0x33, !PT ;  /* 0x00000007ff09a212 */ /* 0x000fca00078e33ff */
[----:B------:R-:W-:-:S05]  /*02a0*/  IMAD.IADD R6, R6, 0x1, R9 ;  /* 0x0000000106067824 */ /* 0x000fca00078e0209 */
[----:B------:R-:W-:-:S04]  /*02b0*/  LOP3.LUT R4, R6, 0x3, RZ, 0xc0, !PT ;  /* 0x0000000306047812 */ /* 0x000fc800078ec0ff */
[----:B------:R-:W-:Y:S01]  /*02c0*/  ISETP.NE.AND P0, PT, R4, 0x3, PT ;  /* 0x000000030400780c */ /* 0x000fe20003f05270 */
[----:B------:R-:W-:-:S12]  /*02d0*/  IMAD.MOV.U32 R4, RZ, RZ, R0 ;  /* 0x000000ffff047224 */ /* 0x000fd800078e0000 */
[----:B------:R-:W-:Y:S05]  /*02e0*/  @!P0 BRA `(.L_x_3) ;  /* 0x0000000000608947 */ /* 0x000fea0003800000 */
[----:B------:R-:W0:Y:S01]  /*02f0*/  LDC.64 R8, c[0x0][0x380] ;  /* 0x0000e000ff087b82 */ /* 0x000e220000000a00 */
[----:B------:R-:W-:Y:S01]  /*0300*/  IADD3 R4, PT, PT, R6, 0x1, RZ ;  /* 0x0000000106047810 */ /* 0x000fe20007ffe0ff */
[----:B------:R-:W-:Y:S02]  /*0310*/  IMAD R23, R5, R3, R0 ;  /* 0x0000000305177224 */ /* 0x000fe400078e0200 */
[----:B------:R-:W-:Y:S01]  /*0320*/  IMAD.MOV.U32 R22, RZ, RZ, RZ ;  /* 0x000000ffff167224 */ /* 0x000fe200078e00ff */
[----:B------:R-:W-:Y:S02]  /*0330*/  LOP3.LUT R24, R4, 0x3, RZ, 0xc0, !PT ;  /* 0x0000000304187812 */ /* 0x000fe400078ec0ff */
[----:B------:R-:W-:Y:S01]  /*0340*/  MOV R4, R0 ;  /* 0x0000000000047202 */ /* 0x000fe20000000f00 */
[----:B------:R-:W1:Y:S02]  /*0350*/  LDC.64 R12, c[0x0][0x388] ;  /* 0x0000e200ff0c7b82 */ /* 0x000e640000000a00 */
[----:B------:R-:W-:-:S07]  /*0360*/  IMAD.MOV R24, RZ, RZ, -R24 ;  /* 0x000000ffff187224 */ /* 0x000fce00078e0a18 */
.L_x_4:
[----:B-1----:R-:W-:-:S04]  /*0370*/  IMAD.WIDE R16, R23, 0x8, R12 ;  /* 0x0000000817107825 */ /* 0x002fc800078e020c */
[C---:B0-----:R-:W-:Y:S02]  /*0380*/  IMAD.WIDE R14, R23.reuse, 0x8, R8 ;  /* 0x00000008170e7825 */ /* 0x041fe400078e0208 */
[----:B--2---:R-:W2:Y:S04]  /*0390*/  LDG.E.64.CONSTANT R16, desc[UR6][R16.64] ;  /* 0x0000000610107981 */ /* 0x004ea8000c1e9b00 */
[----:B------:R-:W3:Y:S01]  /*03a0*/  LDG.E.64.CONSTANT R14, desc[UR6][R14.64] ;  /* 0x000000060e0e7981 */ /* 0x000ee2000c1e9b00 */
[C---:B------:R-:W-:Y:S01]  /*03b0*/  IMAD.WIDE R20, R23.reuse, 0x8, R10 ;  /* 0x0000000817147825 */ /* 0x040fe200078e020a */
[----:B------:R-:W-:Y:S02]  /*03c0*/  IADD3 R24, PT, PT, R24, 0x1, RZ ;  /* 0x0000000118187810 */ /* 0x000fe40007ffe0ff */
[----:B------:R-:W-:Y:S01]  /*03d0*/  IADD3 R23, PT, PT, R23, R7, RZ ;  /* 0x0000000717177210 */ /* 0x000fe20007ffe0ff */
[----:B------:R-:W-:Y:S01]  /*03e0*/  IMAD.IADD R4, R4, 0x1, R7 ;  /* 0x0000000104047824 */ /* 0x000fe200078e0207 */
[----:B------:R-:W-:Y:S01]  /*03f0*/  ISETP.NE.AND P0, PT, R24, RZ, PT ;  /* 0x000000ff1800720c */ /* 0x000fe20003f05270 */
[----:B--2---:R-:W-:Y:S08]  /*0400*/  F2F.F32.F64 R19, R16 ;  /* 0x0000001000137310 */ /* 0x004ff00000301000 */
[----:B---3--:R-:W0:Y:S02]  /*0410*/  F2F.F32.F64 R18, R14 ;  /* 0x0000000e00127310 */ /* 0x008e240000301000 */
[----:B0-----:R-:W-:-:S06]  /*0420*/  FADD R25, R18, R19 ;  /* 0x0000001312197221 */ /* 0x001fcc0000000000 */
[----:B------:R-:W0:Y:S01]  /*0430*/  F2F.F64.F32 R18, R25 ;  /* 0x0000001900127310 */ /* 0x000e220000201800 */
[----:B------:R-:W-:Y:S01]  /*0440*/  FFMA R22, R25, R25, R22 ;  /* 0x0000001919167223 */ /* 0x000fe20000000016 */
[----:B0-----:R2:W-:Y:S01]  /*0450*/  STG.E.64 desc[UR6][R20.64], R18 ;  /* 0x0000001214007986 */ /* 0x0015e2000c101b06 */
[----:B------:R-:W-:Y:S05]  /*0460*/  @P0 BRA `(.L_x_4) ;  /* 0xfffffffc00c00947 */ /* 0x000fea000383ffff */
.L_x_3:
[----:B------:R-:W-:Y:S05]  /*0470*/  BSYNC.RECONVERGENT B1 ;  /* 0x0000000000017941 */ /* 0x000fea0003800200 */
.L_x_2:
[----:B------:R-:W0:Y:S01]  /*0480*/  LDC.64 R12, c[0x0][0x380] ;  /* 0x0000e000ff0c7b82 */ /* 0x000e220000000a00 */
[----:B------:R-:W-:-:S07]  /*0490*/  ISETP.GE.U32.AND P0, PT, R6, 0x3, PT ;  /* 0x000000030600780c */ /* 0x000fce0003f06070 */
[----:B------:R-:W1:Y:S06]  /*04a0*/  LDC.64 R8, c[0x0][0x388] ;  /* 0x0000e200ff087b82 */ /* 0x000e6c0000000a00 */
[----:B------:R-:W-:Y:S05]  /*04b0*/  @!P0 BRA `(.L_x_1) ;  /* 0x0000000000c08947 */ /* 0x000fea0003800000 */
.L_x_5:
[----:B------:R-:W-:-:S04]  /*04c0*/  IMAD R23, R5, R3, R4 ;  /* 0x0000000305177224 */ /* 0x000fc800078e0204 */
[----:B-1----:R-:W-:-:S04]  /*04d0*/  IMAD.WIDE R28, R23, 0x8, R8 ;  /* 0x00000008171c7825 */ /* 0x002fc800078e0208 */
[----:B0-----:R-:W-:Y:S01]  /*04e0*/  IMAD.WIDE R26, R23, 0x8, R12 ;  /* 0x00000008171a7825 */ /* 0x001fe200078e020c */
[----:B------:R0:W3:Y:S03]  /*04f0*/  LDG.E.64.CONSTANT R24, desc[UR6][R28.64] ;  /* 0x000000061c187981 */ /* 0x0000e6000c1e9b00 */
[C---:B------:R-:W-:Y:S02]  /*0500*/  IMAD.WIDE R14, R7.reuse, 0x8, R26 ;  /* 0x00000008070e7825 */ /* 0x040fe400078e021a */
[----:B------:R-:W4:Y:S02]  /*0510*/  LDG.E.64.CONSTANT R26, desc[UR6][R26.64] ;  /* 0x000000061a1a7981 */ /* 0x000f24000c1e9b00 */
[C---:B0-----:R-:W-:Y:S02]  /*0520*/  IMAD.WIDE R28, R7.reuse, 0x8, R28 ;  /* 0x00000008071c7825 */ /* 0x041fe400078e021c */
[----:B--2---:R0:W2:Y:S04]  /*0530*/  LDG.E.64.CONSTANT R20, desc[UR6][R14.64] ;  /* 0x000000060e147981 */ /* 0x0040a8000c1e9b00 */
[----:B------:R-:W5:Y:S01]  /*0540*/  LDG.E.64.CONSTANT R18, desc[UR6][R28.64] ;  /* 0x000000061c127981 */ /* 0x000f62000c1e9b00 */
[----:B------:R-:W-:-:S04]  /*0550*/  IMAD.WIDE R16, R7, 0x8, R14 ;  /* 0x0000000807107825 */ /* 0x000fc800078e020e */
[C---:B0-----:R-:W-:Y:S01]  /*0560*/  IMAD.WIDE R14, R7.reuse, 0x8, R28 ;  /* 0x00000008070e7825 */ /* 0x041fe200078e021c */
[----:B---3--:R-:W-:Y:S08]  /*0570*/  F2F.F32.F64 R24, R24 ;  /* 0x0000001800187310 */ /* 0x008ff00000301000 */
[----:B--2---:R0:W-:Y:S08]  /*0580*/  F2F.F32.F64 R25, R20 ;  /* 0x0000001400197310 */ /* 0x0041f00000301000 */
[----:B-----5:R1:W2:Y:S01]  /*0590*/  F2F.F32.F64 R6, R18 ;  /* 0x0000001200067310 */ /* 0x0202a20000301000 */
[----:B0-----:R-:W-:-:S02]  /*05a0*/  IMAD.WIDE R20, R7, 0x8, R14 ;  /* 0x0000000807147825 */ /* 0x001fc400078e020e */
[----:B------:R-:W3:Y:S04]  /*05b0*/  LDG.E.64.CONSTANT R14, desc[UR6][R14.64] ;  /* 0x000000060e0e7981 */ /* 0x000ee8000c1e9b00 */
[----:B------:R-:W5:Y:S04]  /*05c0*/  LDG.E.64.CONSTANT R20, desc[UR6][R20.64] ;  /* 0x0000000614147981 */ /* 0x000f68000c1e9b00 */
[----:B-1----:R0:W5:Y:S02]  /*05d0*/  LDG.E.64.CONSTANT R18, desc[UR6][R16.64] ;  /* 0x0000000610127981 */ /* 0x002164000c1e9b00 */
[----:B0-----:R-:W-:-:S06]  /*05e0*/  IMAD.WIDE R16, R7, 0x8, R16 ;  /* 0x0000000807107825 */ /* 0x001fcc00078e0210 */
[----:B------:R-:W5:Y:S01]  /*05f0*/  LDG.E.64.CONSTANT R16, desc[UR6][R16.64] ;  /* 0x0000000610107981 */ /* 0x000f62000c1e9b00 */
[----:B----4-:R-:W0:Y:S01]  /*0600*/  F2F.F32.F64 R27, R26 ;  /* 0x0000001a001b7310 */ /* 0x010e220000301000 */
[----:B--2---:R-:W-:Y:S01]  /*0610*/  FADD R6, R25, R6 ;  /* 0x0000000619067221 */ /* 0x004fe20000000000 */
[----:B------:R-:W-:-:S05]  /*0620*/  IMAD R4, R7, 0x4, R4 ;  /* 0x0000000407047824 */ /* 0x000fca00078e0204 */
[----:B------:R-:W-:Y:S01]  /*0630*/  ISETP.GE.AND P0, PT, R4, R3, PT ;  /* 0x000000030400720c */ /* 0x000fe20003f06270 */
[----:B---3--:R-:W-:Y:S08]  /*0640*/  F2F.F32.F64 R29, R14 ;  /* 0x0000000e001d7310 */ /* 0x008ff00000301000 */
[----:B-----5:R0:W1:Y:S02]  /*0650*/  F2F.F32.F64 R18, R18 ;  /* 0x0000001200127310 */ /* 0x0200640000301000 */
[----:B0-----:R-:W-:-:S06]  /*0660*/  FADD R19, R27, R24 ;  /* 0x000000181b137221 */ /* 0x001fcc0000000000 */
[----:B------:R-:W-:Y:S08]  /*0670*/  F2F.F32.F64 R21, R20 ;  /* 0x0000001400157310 */ /* 0x000ff00000301000 */
[----:B------:R0:W2:Y:S08]  /*0680*/  F2F.F32.F64 R28, R16 ;  /* 0x00000010001c7310 */ /* 0x0000b00000301000 */
[----:B------:R-:W3:Y:S01]  /*0690*/  F2F.F64.F32 R26, R19 ;  /* 0x00000013001a7310 */ /* 0x000ee20000201800 */
[----:B0-----:R-:W-:-:S07]  /*06a0*/  IMAD.WIDE R16, R23, 0x8, R10 ;  /* 0x0000000817107825 */ /* 0x001fce00078e020a */
[----:B------:R-:W0:Y:S01]  /*06b0*/  F2F.F64.F32 R24, R6 ;  /* 0x0000000600187310 */ /* 0x000e220000201800 */
[----:B-1----:R-:W-:Y:S01]  /*06c0*/  FADD R29, R18, R29 ;  /* 0x0000001d121d7221 */ /* 0x002fe20000000000 */
[----:B--2---:R-:W-:Y:S01]  /*06d0*/  FADD R28, R28, R21 ;  /* 0x000000151c1c7221 */ /* 0x004fe20000000000 */
[----:B---3--:R1:W-:Y:S05]  /*06e0*/  STG.E.64 desc[UR6][R16.64], R26 ;  /* 0x0000001a10007986 */ /* 0x0083ea000c101b06 */
[----:B------:R-:W2:Y:S08]  /*06f0*/  F2F.F64.F32 R14, R29 ;  /* 0x0000001d000e7310 */ /* 0x000eb00000201800 */
[----:B------:R-:W3:Y:S01]  /*0700*/  F2F.F64.F32 R20, R28 ;  /* 0x0000001c00147310 */ /* 0x000ee20000201800 */
[----:B-1----:R-:W-:-:S05]  /*0710*/  IMAD.WIDE R26, R7, 0x8, R16 ;  /* 0x00000008071a7825 */ /* 0x002fca00078e0210 */
[----:B0-----:R0:W-:Y:S02]  /*0720*/  STG.E.64 desc[UR6][R26.64], R24 ;  /* 0x000000181a007986 */ /* 0x0011e4000c101b06 */
[----:B0-----:R-:W-:-:S04]  /*0730*/  IMAD.WIDE R24, R7, 0x8, R26 ;  /* 0x0000000807187825 */ /* 0x001fc800078e021a */
[----:B------:R-:W-:Y:S01]  /*0740*/  IMAD.WIDE R16, R7, 0x8, R24 ;  /* 0x0000000807107825 */ /* 0x000fe200078e0218 */
[----:B--2---:R4:W-:Y:S04]  /*0750*/  STG.E.64 desc[UR6][R24.64], R14 ;  /* 0x0000000e18007986 */ /* 0x0049e8000c101b06 */
[----:B---3--:R4:W-:Y:S01]  /*0760*/  STG.E.64 desc[UR6][R16.64], R20 ;  /* 0x0000001410007986 */ /* 0x0089e2000c101b06 */
[----:B------:R-:W-:-:S04]  /*0770*/  FFMA R19, R19, R19, R22 ;  /* 0x0000001313137223 */ /* 0x000fc80000000016 */
[----:B------:R-:W-:-:S04]  /*0780*/  FFMA R6, R6, R6, R19 ;  /* 0x0000000606067223 */ /* 0x000fc80000000013 */
[----:B------:R-:W-:-:S04]  /*0790*/  FFMA R29, R29, R29, R6 ;  /* 0x0000001d1d1d7223 */ /* 0x000fc80000000006 */
[----:B------:R-:W-:Y:S01]  /*07a0*/  FFMA R22, R28, R28, R29 ;  /* 0x0000001c1c167223 */ /* 0x000fe2000000001d */
[----:B----4-:R-:W-:Y:S06]  /*07b0*/  @!P0 BRA `(.L_x_5) ;  /* 0xfffffffc00408947 */ /* 0x010fec000383ffff */
.L_x_1:
[----:B------:R-:W-:Y:S05]  /*07c0*/  BSYNC.RECONVERGENT B0 ;  /* 0x0000000000007941 */ /* 0x000fea0003800200 */
.L_x_0:
[----:B------:R-:W3:Y:S01]  /*07d0*/  SHFL.BFLY PT, R7, R22, 0x10, 0x1f ;  /* 0x0e001f0016077f89 */ /* 0x000ee200000e0000 */
[----:B------:R-:W4:Y:S01]  /*07e0*/  LDCU UR4, c[0x0][0x3a4] ;  /* 0x00007480ff0477ac */ /* 0x000f220008000800 */
[----:B------:R-:W-:-:S04]  /*07f0*/  I2FP.F32.S32 R6, R3 ;  /* 0x0000000300067245 */ /* 0x000fc80000201400 */
[----:B------:R-:W5:Y:S01]  /*0800*/  MUFU.RCP R15, R6 ;  /* 0x00000006000f7308 */ /* 0x000f620000001000 */
[----:B----4-:R-:W-:Y:S01]  /*0810*/  UISETP.GE.AND UP0, UPT, UR4, 0x21, UPT ;  /* 0x000000210400788c */ /* 0x010fe2000bf06270 */
[----:B---3--:R-:W-:-:S05]  /*0820*/  FADD R7, R7, R22 ;  /* 0x0000001607077221 */ /* 0x008fca0000000000 */
[----:B------:R-:W1:Y:S02]  /*0830*/  SHFL.BFLY PT, R4, R7, 0x8, 0x1f ;  /* 0x0d001f0007047f89 */ /* 0x000e6400000e0000 */
[----:B-1----:R-:W-:-:S05]  /*0840*/  FADD R8, R7, R4 ;  /* 0x0000000407087221 */ /* 0x002fca0000000000 */
[----:B------:R-:W1:Y:S02]  /*0850*/  SHFL.BFLY PT, R9, R8, 0x4, 0x1f ;  /* 0x0c801f0008097f89 */ /* 0x000e6400000e0000 */
[----:B-1----:R-:W-:-:S05]  /*0860*/  FADD R9, R8, R9 ;  /* 0x0000000908097221 */ /* 0x002fca0000000000 */
[----:B------:R-:W0:Y:S02]  /*0870*/  SHFL.BFLY PT, R4, R9, 0x2, 0x1f ;  /* 0x0c401f0009047f89 */ /* 0x000e2400000e0000 */
[----:B0-----:R-:W-:Y:S01]  /*0880*/  FADD R12, R9, R4 ;  /* 0x00000004090c7221 */ /* 0x001fe20000000000 */
[----:B-----5:R-:W-:-:S04]  /*0890*/  FFMA R4, -R6, R15, 1 ;  /* 0x3f80000006047423 */ /* 0x020fc8000000010f */
[----:B------:R-:W0:Y:S01]  /*08a0*/  SHFL.BFLY PT, R13, R12, 0x1, 0x1f ;  /* 0x0c201f000c0d7f89 */ /* 0x000e2200000e0000 */
[----:B------:R-:W-:Y:S01]  /*08b0*/  FFMA R4, R15, R4, R15 ;  /* 0x000000040f047223 */ /* 0x000fe2000000000f */
[----:B0-----:R-:W-:Y:S01]  /*08c0*/  FADD R13, R12, R13 ;  /* 0x0000000d0c0d7221 */ /* 0x001fe20000000000 */
[----:B------:R-:W-:Y:S06]  /*08d0*/  BRA.U !UP0, `(.L_x_6) ;  /* 0x0000000108647547 */ /* 0x000fec000b800000 */
[----:B------:R-:W-:Y:S01]  /*08e0*/  LOP3.LUT P0, R9, R0, 0x1f, RZ, 0xc0, !PT ;  /* 0x0000001f00097812 */ /* 0x000fe2000780c0ff */
[----:B------:R-:W-:-:S06]  /*08f0*/  USHF.R.U32.HI UR4, URZ, 0x5, UR4 ;  /* 0x00000005ff047899 */ /* 0x000fcc0008011604 */
[----:B------:R-:W-:-:S06]  /*0900*/  ISETP.GE.U32.AND P1, PT, R9, UR4, PT ;  /* 0x0000000409007c0c */ /* 0x000fcc000bf26070 */
[----:B------:R-:W0:Y:S01]  /*0910*/  @!P0 S2R R8, SR_CgaCtaId ;  /* 0x0000000000088919 */ /* 0x000e220000008800 */
[----:B------:R-:W-:-:S06]  /*0920*/  @!P0 MOV R7, 0x400 ;  /* 0x0000040000078802 */ /* 0x000fcc0000000f00 */
[----:B------:R-:W1:Y:S01]  /*0930*/  @!P1 S2R R15, SR_CgaCtaId ;  /* 0x00000000000f9919 */ /* 0x000e620000008800 */
[----:B------:R-:W-:Y:S02]  /*0940*/  @!P1 MOV R12, 0x400 ;  /* 0x00000400000c9802 */ /* 0x000fe40000000f00 */
[----:B0-----:R-:W-:-:S04]  /*0950*/  @!P0 LEA R7, R8, R7, 0x18 ;  /* 0x0000000708078211 */ /* 0x001fc800078ec0ff */
[----:B------:R-:W-:Y:S01]  /*0960*/  @!P0 LEA.HI R8, R0, R7, RZ, 0x1d ;  /* 0x0000000700088211 */ /* 0x000fe200078fe8ff */
[----:B------:R-:W-:Y:S01]  /*0970*/  HFMA2 R7, -RZ, RZ, 0, 0 ;  /* 0x00000000ff077431 */ /* 0x000fe200000001ff */
[----:B-1----:R-:W-:-:S03]  /*0980*/  @!P1 LEA R12, R15, R12, 0x18 ;  /* 0x0000000c0f0c9211 */ /* 0x002fc600078ec0ff */
[----:B------:R-:W-:Y:S02]  /*0990*/  @!P0 STS [R8], R13 ;  /* 0x0000000d08008388 */ /* 0x000fe40000000800 */
[----:B------:R-:W-:Y:S01]  /*09a0*/  @!P1 IMAD R9, R9, 0x4, R12 ;  /* 0x0000000409099824 */ /* 0x000fe200078e020c */
[----:B------:R-:W-:Y:S06]  /*09b0*/  BAR.SYNC.DEFER_BLOCKING 0x0 ;  /* 0x0000000000007b1d */ /* 0x000fec0000010000 */
[----:B------:R-:W0:Y:S04]  /*09c0*/  @!P1 LDS R7, [R9] ;  /* 0x0000000009079984 */ /* 0x000e280000000800 */
[----:B0-----:R-:W0:Y:S02]  /*09d0*/  SHFL.BFLY PT, R12, R7, 0x10, 0x1f ;  /* 0x0e001f00070c7f89 */ /* 0x001e2400000e0000 */
[----:B0-----:R-:W-:-:S05]  /*09e0*/  FADD R12, R12, R7 ;  /* 0x000000070c0c7221 */ /* 0x001fca0000000000 */
[----:B------:R-:W0:Y:S02]  /*09f0*/  SHFL.BFLY PT, R15, R12, 0x8, 0x1f ;  /* 0x0d001f000c0f7f89 */ /* 0x000e2400000e0000 */
[----:B0-----:R-:W-:-:S05]  /*0a00*/  FADD R15, R12, R15 ;  /* 0x0000000f0c0f7221 */ /* 0x001fca0000000000 */
[----:B------:R-:W0:Y:S02]  /*0a10*/  SHFL.BFLY PT, R14, R15, 0x4, 0x1f ;  /* 0x0c801f000f0e7f89 */ /* 0x000e2400000e0000 */
[----:B0-----:R-:W-:-:S05]  /*0a20*/  FADD R14, R15, R14 ;  /* 0x0000000e0f0e7221 */ /* 0x001fca0000000000 */
[----:B------:R-:W0:Y:S02]  /*0a30*/  SHFL.BFLY PT, R17, R14, 0x2, 0x1f ;  /* 0x0c401f000e117f89 */ /* 0x000e2400000e0000 */
[----:B0-----:R-:W-:-:S05]  /*0a40*/  FADD R17, R14, R17 ;  /* 0x000000110e117221 */ /* 0x001fca0000000000 */
[----:B------:R-:W0:Y:S02]  /*0a50*/  SHFL.BFLY PT, R8, R17, 0x1, 0x1f ;  /* 0x0c201f0011087f89 */ /* 0x000e2400000e0000 */
[----:B0-----:R-:W-:-:S07]  /*0a60*/  FADD R13, R17, R8 ;  /* 0x00000008110d7221 */ /* 0x001fce0000000000 */
.L_x_6:
[----:B------:R-:W0:Y:S01]  /*0a70*/  FCHK P0, R13, R6 ;  /* 0x000000060d007302 */ /* 0x000e220000000000 */
[----:B------:R-:W-:Y:S01]  /*0a80*/  FFMA R7, R4, R13, RZ ;  /* 0x0000000d04077223 */ /* 0x000fe200000000ff */
[----:B------:R-:W-:Y:S01]  /*0a90*/  BSSY.RECONVERGENT B0, `(.L_x_7) ;  /* 0x0000009000007945 */ /* 0x000fe20003800200 */
[----:B------:R-:W-:Y:S02]  /*0aa0*/  ISETP.GE.AND P2, PT, R0, R3, PT ;  /* 0x000000030000720c */ /* 0x000fe40003f46270 */
[----:B------:R-:W-:-:S04]  /*0ab0*/  FFMA R8, -R6, R7, R13 ;  /* 0x0000000706087223 */ /* 0x000fc8000000010d */
[----:B------:R-:W-:Y:S01]  /*0ac0*/  FFMA R4, R4, R8, R7 ;  /* 0x0000000804047223 */ /* 0x000fe20000000007 */
[----:B0-----:R-:W-:Y:S06]  /*0ad0*/  @!P0 BRA `(.L_x_8) ;  /* 0x0000000000108947 */ /* 0x001fec0003800000 */
[----:B------:R-:W-:Y:S02]  /*0ae0*/  MOV R4, R13 ;  /* 0x0000000d00047202 */ /* 0x000fe40000000f00 */
[----:B------:R-:W-:-:S07]  /*0af0*/  MOV R8, 0xb10 ;  /* 0x00000b1000087802 */ /* 0x000fce0000000f00 */
[----:B--2---:R-:W-:Y:S05]  /*0b00*/  CALL.REL.NOINC `($__internal_0_$__cuda_sm3x_div_rn_noftz_f32_slowpath) ;  /* 0x0000000400c87944 */ /* 0x004fea0003c00000 */
[----:B------:R-:W-:-:S07]  /*0b10*/  IMAD.MOV.U32 R4, RZ, RZ, R3 ;  /* 0x000000ffff047224 */ /* 0x000fce00078e0003 */
.L_x_8:
[----:B------:R-:W-:Y:S05]  /*0b20*/  BSYNC.RECONVERGENT B0 ;  /* 0x0000000000007941 */ /* 0x000fea0003800200 */
.L_x_7:
[----:B------:R-:W0:Y:S02]  /*0b30*/  LDCU UR4, c[0x0][0x3a8] ;  /* 0x00007500ff0477ac */ /* 0x000e240008000800 */
[----:B0-----:R-:W-:Y:S01]  /*0b40*/  FADD R12, R4, UR4 ;  /* 0x00000004040c7e21 */ /* 0x001fe20008000000 */
[----:B------:R-:W-:Y:S06]  /*0b50*/  @P2 EXIT ;  /* 0x000000000000294d */ /* 0x000fec0003800000 */
[----:B------:R-:W0:Y:S01]  /*0b60*/  LDC.64 R6, c[0x0][0x3a0] ;  /* 0x0000e800ff067b82 */ /* 0x000e220000000a00 */
[----:B------:R-:W-:Y:S01]  /*0b70*/  BSSY.RECONVERGENT B0, `(.L_x_9) ;  /* 0x0000037000007945 */ /* 0x000fe20003800200 */
[----:B0-----:R-:W0:Y:S01]  /*0b80*/  I2F.U32.RP R14, R7 ;  /* 0x00000007000e7306 */ /* 0x001e220000209000 */
[----:B------:R-:W-:Y:S02]  /*0b90*/  IADD3 R3, PT, PT, R0, R7, RZ ;  /* 0x0000000700037210 */ /* 0x000fe40007ffe0ff */
[----:B------:R-:W-:Y:S02]  /*0ba0*/  ISETP.NE.U32.AND P3, PT, R7, RZ, PT ;  /* 0x000000ff0700720c */ /* 0x000fe40003f65070 */
[CC--:B------:R-:W-:Y:S02]  /*0bb0*/  ISETP.GE.AND P0, PT, R3.reuse, R6.reuse, PT ;  /* 0x000000060300720c */ /* 0x0c0fe40003f06270 */
[----:B------:R-:W-:Y:S02]  /*0bc0*/  VIMNMX R4, PT, PT, R3, R6, !PT ;  /* 0x0000000603047248 */ /* 0x000fe40007fe0100 */
[----:B------:R-:W-:-:S02]  /*0bd0*/  SEL R13, RZ, 0x1, P0 ;  /* 0x00000001ff0d7807 */ /* 0x000fc40000000000 */
[----:B------:R-:W-:Y:S02]  /*0be0*/  FSETP.GEU.AND P0, PT, |R12|, 1.175494350822287508e-38, PT ;  /* 0x008000000c00780b */ /* 0x000fe40003f0e200 */
[----:B------:R-:W-:Y:S01]  /*0bf0*/  IADD3 R4, PT, PT, R4, -R3, -R13 ;  /* 0x8000000304047210 */ /* 0x000fe20007ffe80d */
[----:B0-----:R-:W0:Y:S10]  /*0c00*/  MUFU.RCP R14, R14 ;  /* 0x0000000e000e7308 */ /* 0x001e340000001000 */
[----:B------:R-:W-:Y:S01]  /*0c10*/  @!P0 FMUL R12, R12, 16777216 ;  /* 0x4b8000000c0c8820 */ /* 0x000fe20000400000 */
[----:B0-----:R-:W-:-:S04]  /*0c20*/  IADD3 R8, PT, PT, R14, 0xffffffe, RZ ;  /* 0x0ffffffe0e087810 */ /* 0x001fc80007ffe0ff */
[----:B------:R0:W1:Y:S02]  /*0c30*/  F2I.FTZ.U32.TRUNC.NTZ R9, R8 ;  /* 0x0000000800097305 */ /* 0x000064000021f000 */
[----:B0-----:R-:W-:Y:S02]  /*0c40*/  IMAD.MOV.U32 R8, RZ, RZ, RZ ;  /* 0x000000ffff087224 */ /* 0x001fe400078e00ff */
[----:B-1----:R-:W-:-:S04]  /*0c50*/  IMAD.MOV R16, RZ, RZ, -R9 ;  /* 0x000000ffff107224 */ /* 0x002fc800078e0a09 */
[----:B------:R-:W-:-:S04]  /*0c60*/  IMAD R15, R16, R7, RZ ;  /* 0x00000007100f7224 */ /* 0x000fc800078e02ff */
[----:B------:R-:W-:Y:S02]  /*0c70*/  IMAD.HI.U32 R15, R9, R15, R8 ;  /* 0x0000000f090f7227 */ /* 0x000fe400078e0008 */
[----:B------:R-:W0:Y:S04]  /*0c80*/  LDC.64 R8, c[0x0][0x390] ;  /* 0x0000e400ff087b82 */ /* 0x000e280000000a00 */
[----:B------:R-:W-:-:S05]  /*0c90*/  IMAD.HI.U32 R14, R15, R4, RZ ;  /* 0x000000040f0e7227 */ /* 0x000fca00078e00ff */
[----:B------:R-:W-:-:S05]  /*0ca0*/  IADD3 R3, PT, PT, -R14, RZ, RZ ;  /* 0x000000ff0e037210 */ /* 0x000fca0007ffe1ff */
[----:B------:R-:W-:Y:S02]  /*0cb0*/  IMAD R4, R7, R3, R4 ;  /* 0x0000000307047224 */ /* 0x000fe400078e0204 */
[----:B------:R-:W1:Y:S03]  /*0cc0*/  MUFU.RSQ R3, R12 ;  /* 0x0000000c00037308 */ /* 0x000e660000001400 */
[----:B------:R-:W-:-:S13]  /*0cd0*/  ISETP.GE.U32.AND P1, PT, R4, R7, PT ;  /* 0x000000070400720c */ /* 0x000fda0003f26070 */
[----:B------:R-:W-:Y:S01]  /*0ce0*/  @P1 IMAD.IADD R4, R4, 0x1, -R7 ;  /* 0x0000000104041824 */ /* 0x000fe200078e0a07 */
[----:B------:R-:W-:Y:S01]  /*0cf0*/  @P1 IADD3 R14, PT, PT, R14, 0x1, RZ ;  /* 0x000000010e0e1810 */ /* 0x000fe20007ffe0ff */
[----:B-1----:R-:W-:-:S03]  /*0d00*/  @!P0 FMUL R3, R3, 4096 ;  /* 0x4580000003038820 */ /* 0x002fc60000400000 */
[----:B------:R-:W-:-:S13]  /*0d10*/  ISETP.GE.U32.AND P2, PT, R4, R7, PT ;  /* 0x000000070400720c */ /* 0x000fda0003f46070 */
[----:B------:R-:W-:Y:S02]  /*0d20*/  @P2 IADD3 R14, PT, PT, R14, 0x1, RZ ;  /* 0x000000010e0e2810 */ /* 0x000fe40007ffe0ff */
[----:B------:R-:W-:-:S05]  /*0d30*/  @!P3 LOP3.LUT R14, RZ, R7, RZ, 0x33, !PT ;  /* 0x00000007ff0eb212 */ /* 0x000fca00078e33ff */
[----:B------:R-:W-:-:S05]  /*0d40*/  IMAD.IADD R4, R13, 0x1, R14 ;  /* 0x000000010d047824 */ /* 0x000fca00078e020e */
[----:B------:R-:W-:-:S04]  /*0d50*/  LOP3.LUT R13, R4, 0x3, RZ, 0xc0, !PT ;  /* 0x00000003040d7812 */ /* 0x000fc800078ec0ff */
[----:B------:R-:W-:-:S13]  /*0d60*/  ISETP.NE.AND P1, PT, R13, 0x3, PT ;  /* 0x000000030d00780c */ /* 0x000fda0003f25270 */
[----:B0-----:R-:W-:Y:S05]  /*0d70*/  @!P1 BRA `(.L_x_10) ;  /* 0x0000000000589947 */ /* 0x001fea0003800000 */
[----:B------:R-:W0:Y:S01]  /*0d80*/  LDC.64 R12, c[0x0][0x390] ;  /* 0x0000e400ff0c7b82 */ /* 0x000e220000000a00 */
[----:B------:R-:W-:Y:S01]  /*0d90*/  IADD3 R16, PT, PT, R4, 0x1, RZ ;  /* 0x0000000104107810 */ /* 0x000fe20007ffe0ff */
[----:B------:R-:W-:-:S03]  /*0da0*/  IMAD R22, R5, R6, R0 ;  /* 0x0000000605167224 */ /* 0x000fc600078e0200 */
[----:B------:R-:W-:-:S03]  /*0db0*/  LOP3.LUT R16, R16, 0x3, RZ, 0xc0, !PT ;  /* 0x0000000310107812 */ /* 0x000fc600078ec0ff */
[----:B------:R-:W1:Y:S01]  /*0dc0*/  LDC.64 R14, c[0x0][0x398] ;  /* 0x0000e600ff0e7b82 */ /* 0x000e620000000a00 */
[----:B------:R-:W-:-:S07]  /*0dd0*/  IADD3 R23, PT, PT, -R16, RZ, RZ ;  /* 0x000000ff10177210 */ /* 0x000fce0007ffe1ff */
.L_x_11:
[----:B-1-3--:R-:W-:-:S04]  /*0de0*/  IMAD.WIDE R16, R22, 0x8, R14 ;  /* 0x0000000816107825 */ /* 0x00afc800078e020e */
[----:B0-2---:R-:W-:-:S04]  /*0df0*/  IMAD.WIDE R18, R0, 0x8, R12 ;  /* 0x0000000800127825 */ /* 0x005fc800078e020c */
[----:B------:R-:W-:Y:S02]  /*0e00*/  IMAD.WIDE R20, R2, 0x8, R16 ;  /* 0x0000000802147825 */ /* 0x000fe400078e0210 */
[----:B------:R-:W2:Y:S04]  /*0e10*/  LDG.E.64.CONSTANT R18, desc[UR6][R18.64] ;  /* 0x0000000612127981 */ /* 0x000ea8000c1e9b00 */
[----:B------:R-:W3:Y:S01]  /*0e20*/  LDG.E.64 R20, desc[UR6][R20.64] ;  /* 0x0000000614147981 */ /* 0x000ee2000c1e1b00 */
[----:B------:R-:W-:-:S05]  /*0e30*/  VIADD R23, R23, 0x1 ;  /* 0x0000000117177836 */ /* 0x000fca0000000000 */
[----:B------:R-:W-:Y:S02]  /*0e40*/  ISETP.NE.AND P0, PT, R23, RZ, PT ;  /* 0x000000ff1700720c */ /* 0x000fe40003f05270 */
[-C--:B------:R-:W-:Y:S02]  /*0e50*/  IADD3 R0, PT, PT, R0, R7.reuse, RZ ;  /* 0x0000000700007210 */ /* 0x080fe40007ffe0ff */
[----:B------:R-:W-:Y:S01]  /*0e60*/  IADD3 R22, PT, PT, R22, R7, RZ ;  /* 0x0000000716167210 */ /* 0x000fe20007ffe0ff */
[----:B--2---:R-:W-:Y:S08]  /*0e70*/  F2F.F32.F64 R25, R18 ;  /* 0x0000001200197310 */ /* 0x004ff00000301000 */
[----:B---3--:R-:W0:Y:S02]  /*0e80*/  F2F.F32.F64 R24, R20 ;  /* 0x0000001400187310 */ /* 0x008e240000301000 */
[----:B0-----:R-:W-:-:S04]  /*0e90*/  FMUL R24, R3, R24 ;  /* 0x0000001803187220 */ /* 0x001fc80000400000 */
[----:B------:R-:W-:-:S06]  /*0ea0*/  FMUL R24, R25, R24 ;  /* 0x0000001819187220 */ /* 0x000fcc0000400000 */
[----:B------:R-:W0:Y:S02]  /*0eb0*/  F2F.F64.F32 R24, R24 ;  /* 0x0000001800187310 */ /* 0x000e240000201800 */
[----:B0-----:R3:W-:Y:S01]  /*0ec0*/  STG.E.64 desc[UR6][R16.64], R24 ;  /* 0x0000001810007986 */ /* 0x0017e2000c101b06 */
[----:B------:R-:W-:Y:S05]  /*0ed0*/  @P0 BRA `(.L_x_11) ;  /* 0xfffffffc00c00947 */ /* 0x000fea000383ffff */
.L_x_10:
[----:B------:R-:W-:Y:S05]  /*0ee0*/  BSYNC.RECONVERGENT B0 ;  /* 0x0000000000007941 */ /* 0x000fea0003800200 */
.L_x_9:
[----:B------:R-:W0:Y:S01]  /*0ef0*/  LDC.64 R12, c[0x0][0x398] ;  /* 0x0000e600ff0c7b82 */ /* 0x000e220000000a00 */
[----:B------:R-:W-:-:S13]  /*0f00*/  ISETP.GE.U32.AND P0, PT, R4, 0x3, PT ;  /* 0x000000030400780c */ /* 0x000fda0003f06070 */
[----:B------:R-:W-:Y:S05]  /*0f10*/  @!P0 EXIT ;  /* 0x000000000000894d */ /* 0x000fea0003800000 */
.L_x_12:
[----:B-12---:R-:W-:Y:S02]  /*0f20*/  IMAD R19, R5, R6, R0 ;  /* 0x0000000605137224 */ /* 0x006fe400078e0200 */
[----:B------:R-:W-:-:S04]  /*0f30*/  IMAD.WIDE R20, R0, 0x8, R8 ;  /* 0x0000000800147825 */ /* 0x000fc800078e0208 */
[C---:B------:R-:W-:Y:S01]  /*0f40*/  IMAD.WIDE R22, R19.reuse, 0x8, R10 ;  /* 0x0000000813167825 */ /* 0x040fe200078e020a */
[----:B------:R-:W2:Y:S04]  /*0f50*/  LDG.E.64.CONSTANT R14, desc[UR6][R20.64] ;  /* 0x00000006140e7981 */ /* 0x000ea8000c1e9b00 */
[----:B---3--:R-:W3:Y:S01]  /*0f60*/  LDG.E.64 R24, desc[UR6][R22.64] ;  /* 0x0000000616187981 */ /* 0x008ee2000c1e1b00 */
[----:B0-----:R-:W-:-:S04]  /*0f70*/  IMAD.WIDE R18, R19, 0x8, R12 ;  /* 0x0000000813127825 */ /* 0x001fc800078e020c */
[----:B------:R-:W-:Y:S01]  /*0f80*/  IMAD.WIDE R16, R7, 0x8, R22 ;  /* 0x0000000807107825 */ /* 0x000fe200078e0216 */
[----:B--2---:R-:W-:Y:S08]  /*0f90*/  F2F.F32.F64 R15, R14 ;  /* 0x0000000e000f7310 */ /* 0x004ff00000301000 */
[----:B---3--:R-:W0:Y:S02]  /*0fa0*/  F2F.F32.F64 R24, R24 ;  /* 0x0000001800187310 */ /* 0x008e240000301000 */
[----:B0-----:R-:W-:-:S04]  /*0fb0*/  FMUL R2, R3, R24 ;  /* 0x0000001803027220 */ /* 0x001fc80000400000 */
[----:B------:R-:W-:-:S04]  /*0fc0*/  FMUL R2, R15, R2 ;  /* 0x000000020f027220 */ /* 0x000fc80000400000 */
[----:B------:R-:W0:Y:S01]  /*0fd0*/  F2F.F64.F32 R26, R2 ;  /* 0x00000002001a7310 */ /* 0x000e220000201800 */
[----:B------:R-:W-:-:S05]  /*0fe0*/  IMAD.WIDE R14, R7, 0x8, R20 ;  /* 0x00000008070e7825 */ /* 0x000fca00078e0214 */
[----:B------:R-:W2:Y:S04]  /*0ff0*/  LDG.E.64.CONSTANT R20, desc[UR6][R14.64] ;  /* 0x000000060e147981 */ /* 0x000ea8000c1e9b00 */
[----:B0-----:R0:W-:Y:S04]  /*1000*/  STG.E.64 desc[UR6][R18.64], R26 ;  /* 0x0000001a12007986 */ /* 0x0011e8000c101b06 */
[----:B------:R-:W3:Y:S01]  /*1010*/  LDG.E.64 R28, desc[UR6][R16.64] ;  /* 0x00000006101c7981 */ /* 0x000ee2000c1e1b00 */
[----:B------:R-:W-:Y:S01]  /*1020*/  IMAD.WIDE R24, R7, 0x8, R14 ;  /* 0x0000000807187825 */ /* 0x000fe200078e020e */
[----:B--2---:R-:W-:Y:S08]  /*1030*/  F2F.F32.F64 R20, R20 ;  /* 0x0000001400147310 */ /* 0x004ff00000301000 */
[----:B---3--:R-:W1:Y:S02]  /*1040*/  F2F.F32.F64 R28, R28 ;  /* 0x0000001c001c7310 */ /* 0x008e640000301000 */
[----:B-1----:R-:W-:-:S04]  /*1050*/  FMUL R23, R3, R28 ;  /* 0x0000001c03177220 */ /* 0x002fc80000400000 */
[----:B------:R-:W-:-:S04]  /*1060*/  FMUL R4, R20, R23 ;  /* 0x0000001714047220 */ /* 0x000fc80000400000 */
[----:B------:R-:W1:Y:S01]  /*1070*/  F2F.F64.F32 R28, R4 ;  /* 0x00000004001c7310 */ /* 0x000e620000201800 */
[C---:B------:R-:W-:Y:S02]  /*1080*/  IMAD.WIDE R22, R7.reuse, 0x8, R18 ;  /* 0x0000000807167825 */ /* 0x040fe400078e0212 */
[----:B0-----:R0:W2:Y:S02]  /*1090*/  LDG.E.64.CONSTANT R18, desc[UR6][R24.64] ;  /* 0x0000000618127981 */ /* 0x0010a4000c1e9b00 */
[C---:B------:R-:W-:Y:S02]  /*10a0*/  IMAD.WIDE R20, R7.reuse, 0x8, R16 ;  /* 0x0000000807147825 */ /* 0x040fe400078e0210 */
[----:B-1----:R1:W-:Y:S04]  /*10b0*/  STG.E.64 desc[UR6][R22.64], R28 ;  /* 0x0000001c16007986 */ /* 0x0023e8000c101b06 */
[----:B------:R3:W4:Y:S01]  /*10c0*/  LDG.E.64 R16, desc[UR6][R20.64] ;  /* 0x0000000614107981 */ /* 0x000722000c1e1b00 */
[----:B0-----:R-:W-:-:S06]  /*10d0*/  IMAD.WIDE R24, R7, 0x8, R24 ;  /* 0x0000000807187825 */ /* 0x001fcc00078e0218 */
[----:B------:R-:W5:Y:S01]  /*10e0*/  LDG.E.64.CONSTANT R24, desc[UR6][R24.64] ;  /* 0x0000000618187981 */ /* 0x000f62000c1e9b00 */
[----:B---3--:R-:W-:Y:S01]  /*10f0*/  IMAD.WIDE R20, R7, 0x8, R20 ;  /* 0x0000000807147825 */ /* 0x008fe200078e0214 */
[----:B--2---:R-:W-:Y:S08]  /*1100*/  F2F.F32.F64 R18, R18 ;  /* 0x0000001200127310 */ /* 0x004ff00000301000 */
[----:B----4-:R-:W0:Y:S02]  /*1110*/  F2F.F32.F64 R16, R16 ;  /* 0x0000001000107310 */ /* 0x010e240000301000 */
[----:B0-----:R-:W-:-:S04]  /*1120*/  FMUL R15, R3, R16 ;  /* 0x00000010030f7220 */ /* 0x001fc80000400000 */
[----:B------:R-:W-:-:S06]  /*1130*/  FMUL R26, R18, R15 ;  /* 0x0000000f121a7220 */ /* 0x000fcc0000400000 */
[----:B------:R-:W0:Y:S01]  /*1140*/  F2F.F64.F32 R26, R26 ;  /* 0x0000001a001a7310 */ /* 0x000e220000201800 */
[----:B------:R-:W-:-:S05]  /*1150*/  IMAD.WIDE R14, R7, 0x8, R22 ;  /* 0x00000008070e7825 */ /* 0x000fca00078e0216 */
[----:B0-----:R1:W-:Y:S04]  /*1160*/  STG.E.64 desc[UR6][R14.64], R26 ;  /* 0x0000001a0e007986 */ /* 0x0013e8000c101b06 */
[----:B------:R-:W2:Y:S01]  /*1170*/  LDG.E.64 R20, desc[UR6][R20.64] ;  /* 0x0000000614147981 */ /* 0x000ea2000c1e1b00 */
[----:B-----5:R-:W-:Y:S01]  /*1180*/  F2F.F32.F64 R4, R24 ;  /* 0x0000001800047310 */ /* 0x020fe20000301000 */
[----:B------:R-:W-:-:S04]  /*1190*/  IMAD.WIDE R18, R7, 0x8, R14 ;  /* 0x0000000807127825 */ /* 0x000fc800078e020e */
[----:B------:R-:W-:-:S05]  /*11a0*/  IMAD R0, R7, 0x4, R0 ;  /* 0x0000000407007824 */ /* 0x000fca00078e0200 */
[----:B------:R-:W-:Y:S01]  /*11b0*/  ISETP.GE.AND P0, PT, R0, R6, PT ;  /* 0x000000060000720c */ /* 0x000fe20003f06270 */
[----:B--2---:R-:W0:Y:S02]  /*11c0*/  F2F.F32.F64 R2, R20 ;  /* 0x0000001400027310 */ /* 0x004e240000301000 */
[----:B0-----:R-:W-:-:S04]  /*11d0*/  FMUL R17, R3, R2 ;  /* 0x0000000203117220 */ /* 0x001fc80000400000 */
[----:B------:R-:W-:-:S06]  /*11e0*/  FMUL R17, R4, R17 ;  /* 0x0000001104117220 */ /* 0x000fcc0000400000 */
[----:B------:R-:W0:Y:S02]  /*11f0*/  F2F.F64.F32 R16, R17 ;  /* 0x0000001100107310 */ /* 0x000e240000201800 */
[----:B0-----:R1:W-:Y:S01]  /*1200*/  STG.E.64 desc[UR6][R18.64], R16 ;  /* 0x0000001012007986 */ /* 0x0013e2000c101b06 */
[----:B------:R-:W-:Y:S05]  /*1210*/  @!P0 BRA `(.L_x_12) ;  /* 0xfffffffc00408947 */ /* 0x000fea000383ffff */
[----:B------:R-:W-:Y:S05]  /*1220*/  EXIT ;  /* 0x000000000000794d */ /* 0x000fea0003800000 */
        .weak           $__internal_0_$__cuda_sm3x_div_rn_noftz_f32_slowpath
        .type           $__internal_0_$__cuda_sm3x_div_rn_noftz_f32_slowpath,@function
        .size           $__internal_0_$__cuda_sm3x_div_rn_noftz_f32_slowpath,(.L_x_100 - $__internal_0_$__cuda_sm3x_div_rn_noftz_f32_slowpath)
$__internal_0_$__cuda_sm3x_div_rn_noftz_f32_slowpath:
[----:B------:R-:W-:Y:S01]  /*1230*/  SHF.R.U32.HI R9, RZ, 0x17, R6 ;  /* 0x00000017ff097819 */ /* 0x000fe20000011606 */
[----:B------:R-:W-:Y:S01]  /*1240*/  BSSY.RECONVERGENT B1, `(.L_x_13) ;  /* 0x0000063000017945 */ /* 0x000fe20003800200 */
[----:B------:R-:W-:Y:S02]  /*1250*/  SHF.R.U32.HI R3, RZ, 0x17, R4 ;  /* 0x00000017ff037819 */ /* 0x000fe40000011604 */
[----:B------:R-:W-:Y:S02]  /*1260*/  LOP3.LUT R9, R9, 0xff, RZ, 0xc0, !PT ;  /* 0x000000ff09097812 */ /* 0x000fe400078ec0ff */
[----:B------:R-:W-:Y:S02]  /*1270*/  LOP3.LUT R15, R3, 0xff, RZ, 0xc0, !PT ;  /* 0x000000ff030f7812 */ /* 0x000fe400078ec0ff */
[----:B------:R-:W-:Y:S02]  /*1280*/  IADD3 R12, PT, PT, R9, -0x1, RZ ;  /* 0xffffffff090c7810 */ /* 0x000fe40007ffe0ff */
[----:B------:R-:W-:-:S02]  /*1290*/  IADD3 R13, PT, PT, R15, -0x1, RZ ;  /* 0xffffffff0f0d7810 */ /* 0x000fc40007ffe0ff */
[----:B------:R-:W-:-:S04]  /*12a0*/  ISETP.GT.U32.AND P0, PT, R12, 0xfd, PT ;  /* 0x000000fd0c00780c */ /* 0x000fc80003f04070 */
[----:B------:R-:W-:-:S13]  /*12b0*/  ISETP.GT.U32.OR P0, PT, R13, 0xfd, P0 ;  /* 0x000000fd0d00780c */ /* 0x000fda0000704470 */
[----:B------:R-:W-:Y:S01]  /*12c0*/  @!P0 IMAD.MOV.U32 R7, RZ, RZ, RZ ;  /* 0x000000ffff078224 */ /* 0x000fe200078e00ff */
[----:B------:R-:W-:Y:S06]  /*12d0*/  @!P0 BRA `(.L_x_14) ;  /* 0x0000000000608947 */ /* 0x000fec0003800000 */
[----:B------:R-:W-:Y:S02]  /*12e0*/  FSETP.GTU.FTZ.AND P0, PT, |R4|, +INF , PT ;  /* 0x7f8000000400780b */ /* 0x000fe40003f1c200 */
[----:B------:R-:W-:Y:S02]  /*12f0*/  FSETP.GTU.FTZ.AND P1, PT, |R6|, +INF , PT ;  /* 0x7f8000000600780b */ /* 0x000fe40003f3c200 */
[----:B------:R-:W-:Y:S02]  /*1300*/  MOV R3, R6 ;  /* 0x0000000600037202 */ /* 0x000fe40000000f00 */
[----:B------:R-:W-:-:S13]  /*1310*/  PLOP3.LUT P0, PT, P0, P1, PT, 0xf8, 0x8f ;  /* 0x00000000008f781c */ /* 0x000fda0000703f70 */
[----:B------:R-:W-:Y:S05]  /*1320*/  @P0 BRA `(.L_x_15) ;  /* 0x00000004004c0947 */ /* 0x000fea0003800000 */
[----:B------:R-:W-:-:S13]  /*1330*/  LOP3.LUT P0, RZ, R6, 0x7fffffff, R4, 0xc8, !PT ;  /* 0x7fffffff06ff7812 */ /* 0x000fda000780c804 */
[----:B------:R-:W-:Y:S05]  /*1340*/  @!P0 BRA `(.L_x_16) ;  /* 0x00000004003c8947 */ /* 0x000fea0003800000 */
[C---:B------:R-:W-:Y:S02]  /*1350*/  FSETP.NEU.FTZ.AND P3, PT, |R4|.reuse, +INF , PT ;  /* 0x7f8000000400780b */ /* 0x040fe40003f7d200 */
[----:B------:R-:W-:Y:S02]  /*1360*/  FSETP.NEU.FTZ.AND P1, PT, |R3|, +INF , PT ;  /* 0x7f8000000300780b */ /* 0x000fe40003f3d200 */
[----:B------:R-:W-:-:S11]  /*1370*/  FSETP.NEU.FTZ.AND P0, PT, |R4|, +INF , PT ;  /* 0x7f8000000400780b */ /* 0x000fd60003f1d200 */
[----:B------:R-:W-:Y:S05]  /*1380*/  @!P1 BRA !P3, `(.L_x_16) ;  /* 0x00000004002c9947 */ /* 0x000fea0005800000 */
[----:B------:R-:W-:-:S04]  /*1390*/  LOP3.LUT P3, RZ, R4, 0x7fffffff, RZ, 0xc0, !PT ;  /* 0x7fffffff04ff7812 */ /* 0x000fc8000786c0ff */
[----:B------:R-:W-:-:S13]  /*13a0*/  PLOP3.LUT P1, PT, P1, P3, PT, 0x2f, 0xf2 ;  /* 0x0000000000f2781c */ /* 0x000fda0000f26577 */
[----:B------:R-:W-:Y:S05]  /*13b0*/  @P1 BRA `(.L_x_17) ;  /* 0x0000000400181947 */ /* 0x000fea0003800000 */
[----:B------:R-:W-:-:S04]  /*13c0*/  LOP3.LUT P1, RZ, R6, 0x7fffffff, RZ, 0xc0, !PT ;  /* 0x7fffffff06ff7812 */ /* 0x000fc8000782c0ff */
[----:B------:R-:W-:-:S13]  /*13d0*/  PLOP3.LUT P0, PT, P0, P1, PT, 0x2f, 0xf2 ;  /* 0x0000000000f2781c */ /* 0x000fda0000702577 */
[----:B------:R-:W-:Y:S05]  /*13e0*/  @P0 BRA `(.L_x_18) ;  /* 0x0000000400000947 */ /* 0x000fea0003800000 */
[----:B------:R-:W-:Y:S02]  /*13f0*/  ISETP.GE.AND P0, PT, R13, RZ, PT ;  /* 0x000000ff0d00720c */ /* 0x000fe40003f06270 */
[----:B------:R-:W-:-:S11]  /*1400*/  ISETP.GE.AND P1, PT, R12, RZ, PT ;  /* 0x000000ff0c00720c */ /* 0x000fd60003f26270 */
[----:B------:R-:W-:Y:S01]  /*1410*/  @P0 MOV R7, RZ ;  /* 0x000000ff00070202 */ /* 0x000fe20000000f00 */
[----:B------:R-:W-:Y:S02]  /*1420*/  @!P0 IMAD.MOV.U32 R7, RZ, RZ, -0x40 ;  /* 0xffffffc0ff078424 */ /* 0x000fe400078e00ff */
[----:B------:R-:W-:Y:S01]  /*1430*/  @!P0 FFMA R4, R4, 1.84467440737095516160e+19, RZ ;  /* 0x5f80000004048823 */ /* 0x000fe200000000ff */
[----:B------:R-:W-:Y:S02]  /*1440*/  @!P1 FFMA R6, R3, 1.84467440737095516160e+19, RZ ;  /* 0x5f80000003069823 */ /* 0x000fe400000000ff */
[----:B------:R-:W-:-:S07]  /*1450*/  @!P1 IADD3 R7, PT, PT, R7, 0x40, RZ ;  /* 0x0000004007079810 */ /* 0x000fce0007ffe0ff */
.L_x_14:
[----:B------:R-:W-:Y:S01]  /*1460*/  LEA R3, R9, 0xc0800000, 0x17 ;  /* 0xc080000009037811 */ /* 0x000fe200078eb8ff */
[----:B------:R-:W-:Y:S03]  /*1470*/  BSSY.RECONVERGENT B2, `(.L_x_19) ;  /* 0x0000036000027945 */ /* 0x000fe60003800200 */
[----:B------:R-:W-:Y:S01]  /*1480*/  IADD3 R12, PT, PT, -R3, R6, RZ ;  /* 0x00000006030c7210 */ /* 0x000fe20007ffe1ff */
[----:B------:R-:W-:-:S03]  /*1490*/  VIADD R6, R15, 0xffffff81 ;  /* 0xffffff810f067836 */ /* 0x000fc60000000000 */
[----:B------:R-:W0:Y:S01]  /*14a0*/  MUFU.RCP R13, R12 ;  /* 0x0000000c000d7308 */ /* 0x000e220000001000 */
[----:B------:R-:W-:Y:S01]  /*14b0*/  FADD.FTZ R14, -R12, -RZ ;  /* 0x800000ff0c0e7221 */ /* 0x000fe20000010100 */
[C---:B------:R-:W-:Y:S01]  /*14c0*/  IMAD R3, R6.reuse, -0x800000, R4 ;  /* 0xff80000006037824 */ /* 0x040fe200078e0204 */
[----:B------:R-:W-:-:S04]  /*14d0*/  IADD3 R6, PT, PT, R6, 0x7f, -R9 ;  /* 0x0000007f06067810 */ /* 0x000fc80007ffe809 */
[----:B------:R-:W-:Y:S01]  /*14e0*/  IADD3 R6, PT, PT, R6, R7, RZ ;  /* 0x0000000706067210 */ /* 0x000fe20007ffe0ff */
[----:B0-----:R-:W-:-:S04]  /*14f0*/  FFMA R16, R13, R14, 1 ;  /* 0x3f8000000d107423 */ /* 0x001fc8000000000e */
[----:B------:R-:W-:-:S04]  /*1500*/  FFMA R15, R13, R16, R13 ;  /* 0x000000100d0f7223 */ /* 0x000fc8000000000d */
[----:B------:R-:W-:-:S04]  /*1510*/  FFMA R4, R3, R15, RZ ;  /* 0x0000000f03047223 */ /* 0x000fc800000000ff */
[----:B------:R-:W-:-:S04]  /*1520*/  FFMA R13, R14, R4, R3 ;  /* 0x000000040e0d7223 */ /* 0x000fc80000000003 */
[----:B------:R-:W-:-:S04]  /*1530*/  FFMA R16, R15, R13, R4 ;  /* 0x0000000d0f107223 */ /* 0x000fc80000000004 */
[----:B------:R-:W-:-:S04]  /*1540*/  FFMA R13, R14, R16, R3 ;  /* 0x000000100e0d7223 */ /* 0x000fc80000000003 */
[----:B------:R-:W-:-:S05]  /*1550*/  FFMA R3, R15, R13, R16 ;  /* 0x0000000d0f037223 */ /* 0x000fca0000000010 */
[----:B------:R-:W-:-:S04]  /*1560*/  SHF.R.U32.HI R4, RZ, 0x17, R3 ;  /* 0x00000017ff047819 */ /* 0x000fc80000011603 */
[----:B------:R-:W-:-:S04]  /*1570*/  LOP3.LUT R4, R4, 0xff, RZ, 0xc0, !PT ;  /* 0x000000ff04047812 */ /* 0x000fc800078ec0ff */
[----:B------:R-:W-:-:S05]  /*1580*/  IADD3 R12, PT, PT, R4, R6, RZ ;  /* 0x00000006040c7210 */ /* 0x000fca0007ffe0ff */
[----:B------:R-:W-:-:S05]  /*1590*/  VIADD R4, R12, 0xffffffff ;  /* 0xffffffff0c047836 */ /* 0x000fca0000000000 */
[----:B------:R-:W-:-:S13]  /*15a0*/  ISETP.GE.U32.AND P0, PT, R4, 0xfe, PT ;  /* 0x000000fe0400780c */ /* 0x000fda0003f06070 */
[----:B------:R-:W-:Y:S05]  /*15b0*/  @!P0 BRA `(.L_x_20) ;  /* 0x0000000000808947 */ /* 0x000fea0003800000 */
[----:B------:R-:W-:-:S13]  /*15c0*/  ISETP.GT.AND P0, PT, R12, 0xfe, PT ;  /* 0x000000fe0c00780c */ /* 0x000fda0003f04270 */
[----:B------:R-:W-:Y:S05]  /*15d0*/  @P0 BRA `(.L_x_21) ;  /* 0x00000000006c0947 */ /* 0x000fea0003800000 */
[----:B------:R-:W-:-:S13]  /*15e0*/  ISETP.GE.AND P0, PT, R12, 0x1, PT ;  /* 0x000000010c00780c */ /* 0x000fda0003f06270 */
[----:B------:R-:W-:Y:S05]  /*15f0*/  @P0 BRA `(.L_x_22) ;  /* 0x0000000000740947 */ /* 0x000fea0003800000 */
[----:B------:R-:W-:Y:S02]  /*1600*/  ISETP.GE.AND P0, PT, R12, -0x18, PT ;  /* 0xffffffe80c00780c */ /* 0x000fe40003f06270 */
[----:B------:R-:W-:-:S11]  /*1610*/  LOP3.LUT R3, R3, 0x80000000, RZ, 0xc0, !PT ;  /* 0x8000000003037812 */ /* 0x000fd600078ec0ff */
[----:B------:R-:W-:Y:S05]  /*1620*/  @!P0 BRA `(.L_x_22) ;  /* 0x0000000000688947 */ /* 0x000fea0003800000 */
[CCC-:B------:R-:W-:Y:S01]  /*1630*/  FFMA.RZ R4, R15.reuse, R13.reuse, R16.reuse ;  /* 0x0000000d0f047223 */ /* 0x1c0fe2000000c010 */
[C---:B------:R-:W-:Y:S01]  /*1640*/  IADD3 R9, PT, PT, R12.reuse, 0x20, RZ ;  /* 0x000000200c097810 */ /* 0x040fe20007ffe0ff */
[CCC-:B------:R-:W-:Y:S01]  /*1650*/  FFMA.RM R7, R15.reuse, R13.reuse, R16.reuse ;  /* 0x0000000d0f077223 */ /* 0x1c0fe20000004010 */
[----:B------:R-:W-:Y:S02]  /*1660*/  ISETP.NE.AND P3, PT, R12, RZ, PT ;  /* 0x000000ff0c00720c */ /* 0x000fe40003f65270 */
[----:B------:R-:W-:Y:S01]  /*1670*/  LOP3.LUT R6, R4, 0x7fffff, RZ, 0xc0, !PT ;  /* 0x007fffff04067812 */ /* 0x000fe200078ec0ff */
[----:B------:R-:W-:Y:S01]  /*1680*/  FFMA.RP R4, R15, R13, R16 ;  /* 0x0000000d0f047223 */ /* 0x000fe20000008010 */
[----:B------:R-:W-:Y:S02]  /*1690*/  ISETP.NE.AND P1, PT, R12, RZ, PT ;  /* 0x000000ff0c00720c */ /* 0x000fe40003f25270 */
[----:B------:R-:W-:Y:S02]  /*16a0*/  LOP3.LUT R6, R6, 0x800000, RZ, 0xfc, !PT ;  /* 0x0080000006067812 */ /* 0x000fe400078efcff */
[----:B------:R-:W-:-:S02]  /*16b0*/  IADD3 R12, PT, PT, -R12, RZ, RZ ;  /* 0x000000ff0c0c7210 */ /* 0x000fc40007ffe1ff */
[----:B------:R-:W-:Y:S02]  /*16c0*/  SHF.L.U32 R9, R6, R9, RZ ;  /* 0x0000000906097219 */ /* 0x000fe400000006ff */
[----:B------:R-:W-:Y:S02]  /*16d0*/  FSETP.NEU.FTZ.AND P0, PT, R4, R7, PT ;  /* 0x000000070400720b */ /* 0x000fe40003f1d000 */
[----:B------:R-:W-:Y:S02]  /*16e0*/  SEL R7, R12, RZ, P3 ;  /* 0x000000ff0c077207 */ /* 0x000fe40001800000 */
[----:B------:R-:W-:Y:S02]  /*16f0*/  ISETP.NE.AND P1, PT, R9, RZ, P1 ;  /* 0x000000ff0900720c */ /* 0x000fe40000f25270 */
[----:B------:R-:W-:Y:S02]  /*1700*/  SHF.R.U32.HI R7, RZ, R7, R6 ;  /* 0x00000007ff077219 */ /* 0x000fe40000011606 */
[----:B------:R-:W-:-:S02]  /*1710*/  PLOP3.LUT P0, PT, P0, P1, PT, 0xf8, 0x8f ;  /* 0x00000000008f781c */ /* 0x000fc40000703f70 */
[----:B------:R-:W-:Y:S02]  /*1720*/  SHF.R.U32.HI R9, RZ, 0x1, R7 ;  /* 0x00000001ff097819 */ /* 0x000fe40000011607 */
[----:B------:R-:W-:-:S04]  /*1730*/  SEL R4, RZ, 0x1, !P0 ;  /* 0x00000001ff047807 */ /* 0x000fc80004000000 */
[----:B------:R-:W-:-:S04]  /*1740*/  LOP3.LUT R4, R4, 0x1, R9, 0xf8, !PT ;  /* 0x0000000104047812 */ /* 0x000fc800078ef809 */
[----:B------:R-:W-:-:S05]  /*1750*/  LOP3.LUT R4, R4, R7, RZ, 0xc0, !PT ;  /* 0x0000000704047212 */ /* 0x000fca00078ec0ff */
[----:B------:R-:W-:-:S05]  /*1760*/  IMAD.IADD R4, R9, 0x1, R4 ;  /* 0x0000000109047824 */ /* 0x000fca00078e0204 */
[----:B------:R-:W-:Y:S01]  /*1770*/  LOP3.LUT R3, R4, R3, RZ, 0xfc, !PT ;  /* 0x0000000304037212 */ /* 0x000fe200078efcff */
[----:B------:R-:W-:Y:S06]  /*1780*/  BRA `(.L_x_22) ;  /* 0x0000000000107947 */ /* 0x000fec0003800000 */
.L_x_21:
[----:B------:R-:W-:-:S04]  /*1790*/  LOP3.LUT R3, R3, 0x80000000, RZ, 0xc0, !PT ;  /* 0x8000000003037812 */ /* 0x000fc800078ec0ff */
[----:B------:R-:W-:Y:S01]  /*17a0*/  LOP3.LUT R3, R3, 0x7f800000, RZ, 0xfc, !PT ;  /* 0x7f80000003037812 */ /* 0x000fe200078efcff */
[----:B------:R-:W-:Y:S06]  /*17b0*/  BRA `(.L_x_22) ;  /* 0x0000000000047947 */ /* 0x000fec0003800000 */
.L_x_20:
[----:B------:R-:W-:-:S07]  /*17c0*/  LEA R3, R6, R3, 0x17 ;  /* 0x0000000306037211 */ /* 0x000fce00078eb8ff */
.L_x_22:
[----:B------:R-:W-:Y:S05]  /*17d0*/  BSYNC.RECONVERGENT B2 ;  /* 0x0000000000027941 */ /* 0x000fea0003800200 */
.L_x_19:
[----:B------:R-:W-:Y:S05]  /*17e0*/  BRA `(.L_x_23) ;  /* 0x0000000000207947 */ /* 0x000fea0003800000 */
.L_x_18:
[----:B------:R-:W-:-:S04]  /*17f0*/  LOP3.LUT R3, R6, 0x80000000, R4, 0x48, !PT ;  /* 0x8000000006037812 */ /* 0x000fc800078e4804 */
[----:B------:R-:W-:Y:S01]  /*1800*/  LOP3.LUT R3, R3, 0x7f800000, RZ, 0xfc, !PT ;  /* 0x7f80000003037812 */ /* 0x000fe200078efcff */
[----:B------:R-:W-:Y:S06]  /*1810*/  BRA `(.L_x_23) ;  /* 0x0000000000147947 */ /* 0x000fec0003800000 */
.L_x_17:
[----:B------:R-:W-:Y:S01]  /*1820*/  LOP3.LUT R3, R6, 0x80000000, R4, 0x48, !PT ;  /* 0x8000000006037812 */ /* 0x000fe200078e4804 */
[----:B------:R-:W-:Y:S06]  /*1830*/  BRA `(.L_x_23) ;  /* 0x00000000000c7947 */ /* 0x000fec0003800000 */
.L_x_16:
[----:B------:R-:W0:Y:S01]  /*1840*/  MUFU.RSQ R3, -QNAN ;  /* 0xffc0000000037908 */ /* 0x000e220000001400 */
[----:B------:R-:W-:Y:S05]  /*1850*/  BRA `(.L_x_23) ;  /* 0x0000000000047947 */ /* 0x000fea0003800000 */
.L_x_15:
[----:B------:R-:W-:-:S07]  /*1860*/  FADD.FTZ R3, R4, R3 ;  /* 0x0000000304037221 */ /* 0x000fce0000010000 */
.L_x_23:
[----:B------:R-:W-:Y:S05]  /*1870*/  BSYNC.RECONVERGENT B1 ;  /* 0x0000000000017941 */ /* 0x000fea0003800200 */
.L_x_13:
[----:B------:R-:W-:-:S04]  /*1880*/  HFMA2 R9, -RZ, RZ, 0, 0 ;  /* 0x00000000ff097431 */ /* 0x000fc800000001ff */
[----:B0-----:R-:W-:Y:S05]  /*1890*/  RET.REL.NODEC R8 `(fused_residual_rmsnorm_f64) ;  /* 0xffffffe408d87950 */ /* 0x001fea0003c3ffff */
.L_x_24:
[----:B------:R-:W-:-:S00]  /*18a0*/  BRA `(.L_x_24) ;  /* 0xfffffffc00fc7947 */ /* 0x000fc0000383ffff */
[----:B------:R-:W-:-:S00]  /*18b0*/  NOP ;  /* 0x0000000000007918 */ /* 0x000fc00000000000 */
        /* <DEDUP_REMOVED lines=12> */
.L_x_100:


//--------------------- .text.fused_residual_rmsnorm_f32 --------------------------
	.section	.text.fused_residual_rmsnorm_f32,"ax",@progbits
	.align	128
        .global         fused_residual_rmsnorm_f32
        .type           fused_residual_rmsnorm_f32,@function
        .size           fused_residual_rmsnorm_f32,(.L_x_101 - fused_residual_rmsnorm_f32)
        .other          fused_residual_rmsnorm_f32,@"STO_CUDA_ENTRY STV_DEFAULT"
fused_residual_rmsnorm_f32:
.text.fused_residual_rmsnorm_f32:
        /* <DEDUP_REMOVED lines=43> */
[C---:B------:R-:W-:Y:S02]  /*02b0*/  LOP3.LUT R0, R8.reuse, 0x3, RZ, 0xc0, !PT ;  /* 0x0000000308007812 */ /* 0x040fe400078ec0ff */
[----:B------:R-:W-:Y:S02]  /*02c0*/  ISETP.GE.U32.AND P1, PT, R8, 0x3, PT ;  /* 0x000000030800780c */ /* 0x000fe40003f26070 */
        /* <DEDUP_REMOVED lines=11> */
.L_x_29:
[----:B-1----:R-:W-:-:S04]  /*0380*/  IMAD.WIDE R12, R15, 0x4, R2 ;  /* 0x000000040f0c7825 */ /* 0x002fc800078e0202 */
[C---:B0-----:R-:W-:Y:S02]  /*0390*/  IMAD.WIDE R8, R15.reuse, 0x4, R6 ;  /* 0x000000040f087825 */ /* 0x041fe400078e0206 */
[----:B--2---:R-:W2:Y:S04]  /*03a0*/  LDG.E.CONSTANT R13, desc[UR6][R12.64] ;  /* 0x000000060c0d7981 */ /* 0x004ea8000c1e9900 */
[----:B------:R-:W2:Y:S01]  /*03b0*/  LDG.E.CONSTANT R8, desc[UR6][R8.64] ;  /* 0x0000000608087981 */ /* 0x000ea2000c1e9900 */
[C---:B------:R-:W-:Y:S01]  /*03c0*/  IMAD.WIDE R10, R15.reuse, 0x4, R4 ;  /* 0x000000040f0a7825 */ /* 0x040fe200078e0204 */
[----:B------:R-:W-:Y:S02]  /*03d0*/  IADD3 R14, PT, PT, R14, 0x1, RZ ;  /* 0x000000010e0e7810 */ /* 0x000fe40007ffe0ff */
[----:B------:R-:W-:Y:S01]  /*03e0*/  IADD3 R15, PT, PT, R15, R27, RZ ;  /* 0x0000001b0f0f7210 */ /* 0x000fe20007ffe0ff */
[----:B------:R-:W-:Y:S01]  /*03f0*/  IMAD.IADD R0, R0, 0x1, R27 ;  /* 0x0000000100007824 */ /* 0x000fe200078e021b */
[----:B------:R-:W-:Y:S01]  /*0400*/  ISETP.NE.AND P0, PT, R14, RZ, PT ;  /* 0x000000ff0e00720c */ /* 0x000fe20003f05270 */
[----:B--2---:R-:W-:-:S04]  /*0410*/  FADD R17, R8, R13 ;  /* 0x0000000d08117221 */ /* 0x004fc80000000000 */
[----:B------:R-:W-:Y:S01]  /*0420*/  FFMA R20, R17, R17, R20 ;  /* 0x0000001111147223 */ /* 0x000fe20000000014 */
[----:B------:R2:W-:Y:S07]  /*0430*/  STG.E desc[UR6][R10.64], R17 ;  /* 0x000000110a007986 */ /* 0x0005ee000c101906 */
[----:B------:R-:W-:Y:S05]  /*0440*/  @P0 BRA `(.L_x_29) ;  /* 0xfffffffc00cc0947 */ /* 0x000fea000383ffff */
.L_x_28:
[----:B------:R-:W-:Y:S05]  /*0450*/  BSYNC.RECONVERGENT B1 ;  /* 0x0000000000017941 */ /* 0x000fea0003800200 */
.L_x_27:
[----:B------:R-:W-:Y:S05]  /*0460*/  @!P1 BRA `(.L_x_26) ;  /* 0x0000000000989947 */ /* 0x000fea0003800000 */
.L_x_30:
[----:B------:R-:W0:Y:S01]  /*0470*/  LDC.64 R12, c[0x0][0x380] ;  /* 0x0000e000ff0c7b82 */ /* 0x000e220000000a00 */
[----:B------:R-:W-:-:S07]  /*0480*/  IMAD R29, R21, R25, R0 ;  /* 0x00000019151d7224 */ /* 0x000fce00078e0200 */
[----:B------:R-:W1:Y:S01]  /*0490*/  LDC.64 R2, c[0x0][0x388] ;  /* 0x0000e200ff027b82 */ /* 0x000e620000000a00 */
[----:B0-----:R-:W-:-:S04]  /*04a0*/  IMAD.WIDE R12, R29, 0x4, R12 ;  /* 0x000000041d0c7825 */ /* 0x001fc800078e020c */
[----:B------:R-:W-:Y:S02]  /*04b0*/  IMAD.WIDE R14, R27, 0x4, R12 ;  /* 0x000000041b0e7825 */ /* 0x000fe400078e020c */
[----:B------:R-:W3:Y:S02]  /*04c0*/  LDG.E.CONSTANT R12, desc[UR6][R12.64] ;  /* 0x000000060c0c7981 */ /* 0x000ee4000c1e9900 */
[----:B-1----:R-:W-:-:S04]  /*04d0*/  IMAD.WIDE R2, R29, 0x4, R2 ;  /* 0x000000041d027825 */ /* 0x002fc800078e0202 */
[C---:B--2---:R-:W-:Y:S01]  /*04e0*/  IMAD.WIDE R16, R27.reuse, 0x4, R14 ;  /* 0x000000041b107825 */ /* 0x044fe200078e020e */
[----:B------:R0:W3:Y:S03]  /*04f0*/  LDG.E.CONSTANT R24, desc[UR6][R2.64] ;  /* 0x0000000602187981 */ /* 0x0000e6000c1e9900 */
[C---:B------:R-:W-:Y:S01]  /*0500*/  IMAD.WIDE R6, R27.reuse, 0x4, R2 ;  /* 0x000000041b067825 */ /* 0x040fe200078e0202 */
[----:B------:R-:W2:Y:S03]  /*0510*/  LDG.E.CONSTANT R14, desc[UR6][R14.64] ;  /* 0x000000060e0e7981 */ /* 0x000ea6000c1e9900 */
[C---:B------:R-:W-:Y:S01]  /*0520*/  IMAD.WIDE R10, R27.reuse, 0x4, R16 ;  /* 0x000000041b0a7825 */ /* 0x040fe200078e0210 */
[----:B------:R1:W2:Y:S03]  /*0530*/  LDG.E.CONSTANT R26, desc[UR6][R6.64] ;  /* 0x00000006061a7981 */ /* 0x0002a6000c1e9900 */
[C---:B------:R-:W-:Y:S01]  /*0540*/  IMAD.WIDE R8, R27.reuse, 0x4, R6 ;  /* 0x000000041b087825 */ /* 0x040fe200078e0206 */
[----:B------:R-:W4:Y:S04]  /*0550*/  LDG.E.CONSTANT R16, desc[UR6][R16.64] ;  /* 0x0000000610107981 */ /* 0x000f28000c1e9900 */
[----:B------:R-:W5:Y:S01]  /*0560*/  LDG.E.CONSTANT R10, desc[UR6][R10.64] ;  /* 0x000000060a0a7981 */ /* 0x000f62000c1e9900 */
[----:B------:R-:W-:-:S03]  /*0570*/  IMAD.WIDE R22, R27, 0x4, R8 ;  /* 0x000000041b167825 */ /* 0x000fc600078e0208 */
[----:B------:R-:W4:Y:S04]  /*0580*/  LDG.E.CONSTANT R9, desc[UR6][R8.64] ;  /* 0x0000000608097981 */ /* 0x000f28000c1e9900 */
[----:B------:R-:W5:Y:S01]  /*0590*/  LDG.E.CONSTANT R23, desc[UR6][R22.64] ;  /* 0x0000000616177981 */ /* 0x000f62000c1e9900 */
[----:B------:R-:W-:-:S04]  /*05a0*/  IMAD.WIDE R28, R29, 0x4, R4 ;  /* 0x000000041d1c7825 */ /* 0x000fc800078e0204 */
[----:B0-----:R-:W-:-:S04]  /*05b0*/  IMAD.WIDE R2, R27, 0x4, R28 ;  /* 0x000000041b027825 */ /* 0x001fc800078e021c */
[----:B-1----:R-:W-:-:S04]  /*05c0*/  IMAD.WIDE R6, R27, 0x4, R2 ;  /* 0x000000041b067825 */ /* 0x002fc800078e0202 */
[----:B------:R-:W-:-:S05]  /*05d0*/  IMAD R0, R27, 0x4, R0 ;  /* 0x000000041b007824 */ /* 0x000fca00078e0200 */
[----:B------:R-:W-:Y:S01]  /*05e0*/  ISETP.GE.AND P0, PT, R0, R25, PT ;  /* 0x000000190000720c */ /* 0x000fe20003f06270 */
[----:B---3--:R-:W-:Y:S01]  /*05f0*/  FADD R13, R12, R24 ;  /* 0x000000180c0d7221 */ /* 0x008fe20000000000 */
[----:B--2---:R-:W-:-:S04]  /*0600*/  FADD R15, R14, R26 ;  /* 0x0000001a0e0f7221 */ /* 0x004fc80000000000 */
[----:B------:R0:W-:Y:S04]  /*0610*/  STG.E desc[UR6][R28.64], R13 ;  /* 0x0000000d1c007986 */ /* 0x0001e8000c101906 */
[----:B------:R0:W-:Y:S01]  /*0620*/  STG.E desc[UR6][R2.64], R15 ;  /* 0x0000000f02007986 */ /* 0x0001e2000c101906 */
[----:B----4-:R-:W-:Y:S01]  /*0630*/  FADD R17, R16, R9 ;  /* 0x0000000910117221 */ /* 0x010fe20000000000 */
[----:B-----5:R-:W-:Y:S01]  /*0640*/  FADD R12, R10, R23 ;  /* 0x000000170a0c7221 */ /* 0x020fe20000000000 */
[----:B------:R-:W-:-:S03]  /*0650*/  IMAD.WIDE R10, R27, 0x4, R6 ;  /* 0x000000041b0a7825 */ /* 0x000fc600078e0206 */
[----:B------:R0:W-:Y:S04]  /*0660*/  STG.E desc[UR6][R6.64], R17 ;  /* 0x0000001106007986 */ /* 0x0001e8000c101906 */
[----:B------:R0:W-:Y:S01]  /*0670*/  STG.E desc[UR6][R10.64], R12 ;  /* 0x0000000c0a007986 */ /* 0x0001e2000c101906 */
[----:B------:R-:W-:-:S04]  /*0680*/  FFMA R20, R13, R13, R20 ;  /* 0x0000000d0d147223 */ /* 0x000fc80000000014 */
[----:B------:R-:W-:-:S04]  /*0690*/  FFMA R20, R15, R15, R20 ;  /* 0x0000000f0f147223 */ /* 0x000fc80000000014 */
[----:B------:R-:W-:-:S04]  /*06a0*/  FFMA R20, R17, R17, R20 ;  /* 0x0000001111147223 */ /* 0x000fc80000000014 */
[----:B------:R-:W-:Y:S01]  /*06b0*/  FFMA R20, R12, R12, R20 ;  /* 0x0000000c0c147223 */ /* 0x000fe20000000014 */
[----:B0-----:R-:W-:Y:S06]  /*06c0*/  @!P0 BRA `(.L_x_30) ;  /* 0xfffffffc00688947 */ /* 0x001fec000383ffff */
.L_x_26:
[----:B------:R-:W-:Y:S05]  /*06d0*/  BSYNC.RECONVERGENT B0 ;  /* 0x0000000000007941 */ /* 0x000fea0003800200 */
.L_x_25:
[----:B------:R-:W0:Y:S01]  /*06e0*/  SHFL.BFLY PT, R3, R20, 0x10, 0x1f ;  /* 0x0e001f0014037f89 */ /* 0x000e2200000e0000 */
[----:B------:R-:W1:Y:S01]  /*06f0*/  LDCU UR4, c[0x0][0x3a4] ;  /* 0x00007480ff0477ac */ /* 0x000e620008000800 */
[----:B------:R-:W-:-:S04]  /*0700*/  I2FP.F32.S32 R2, R25 ;  /* 0x0000001900027245 */ /* 0x000fc80000201400 */
[----:B--2---:R-:W2:Y:S01]  /*0710*/  MUFU.RCP R11, R2 ;  /* 0x00000002000b7308 */ /* 0x004ea20000001000 */
[----:B-1----:R-:W-:Y:S01]  /*0720*/  UISETP.GE.AND UP0, UPT, UR4, 0x21, UPT ;  /* 0x000000210400788c */ /* 0x002fe2000bf06270 */
[----:B0-----:R-:W-:-:S05]  /*0730*/  FADD R3, R3, R20 ;  /* 0x0000001403037221 */ /* 0x001fca0000000000 */
[----:B------:R-:W0:Y:S02]  /*0740*/  SHFL.BFLY PT, R0, R3, 0x8, 0x1f ;  /* 0x0d001f0003007f89 */ /* 0x000e2400000e0000 */
[----:B0-----:R-:W-:-:S05]  /*0750*/  FADD R6, R3, R0 ;  /* 0x0000000003067221 */ /* 0x001fca0000000000 */
[----:B------:R-:W0:Y:S02]  /*0760*/  SHFL.BFLY PT, R7, R6, 0x4, 0x1f ;  /* 0x0c801f0006077f89 */ /* 0x000e2400000e0000 */
[----:B0-----:R-:W-:-:S05]  /*0770*/  FADD R7, R6, R7 ;  /* 0x0000000706077221 */ /* 0x001fca0000000000 */
[----:B------:R-:W0:Y:S02]  /*0780*/  SHFL.BFLY PT, R0, R7, 0x2, 0x1f ;  /* 0x0c401f0007007f89 */ /* 0x000e2400000e0000 */
[----:B0-----:R-:W-:Y:S01]  /*0790*/  FADD R8, R7, R0 ;  /* 0x0000000007087221 */ /* 0x001fe20000000000 */
[----:B--2---:R-:W-:-:S04]  /*07a0*/  FFMA R0, -R2, R11, 1 ;  /* 0x3f80000002007423 */ /* 0x004fc8000000010b */
        /* <DEDUP_REMOVED lines=29> */
.L_x_31:
[----:B------:R-:W0:Y:S01]  /*0980*/  FCHK P0, R3, R2 ;  /* 0x0000000203007302 */ /* 0x000e220000000000 */
[----:B------:R-:W-:Y:S01]  /*0990*/  FFMA R7, R0, R3, RZ ;  /* 0x0000000300077223 */ /* 0x000fe200000000ff */
[----:B------:R-:W-:Y:S01]  /*09a0*/  BSSY.RECONVERGENT B0, `(.L_x_32) ;  /* 0x0000007000007945 */ /* 0x000fe20003800200 */
[----:B------:R-:W-:Y:S02]  /*09b0*/  ISETP.GE.AND P2, PT, R18, R25, PT ;  /* 0x000000191200720c */ /* 0x000fe40003f46270 */
[----:B------:R-:W-:-:S04]  /*09c0*/  FFMA R6, -R2, R7, R3 ;  /* 0x0000000702067223 */ /* 0x000fc80000000103 */
[----:B------:R-:W-:Y:S01]  /*09d0*/  FFMA R0, R0, R6, R7 ;  /* 0x0000000600007223 */ /* 0x000fe20000000007 */
[----:B0-----:R-:W-:Y:S06]  /*09e0*/  @!P0 BRA `(.L_x_33) ;  /* 0x0000000000088947 */ /* 0x001fec0003800000 */
[----:B------:R-:W-:-:S07]  /*09f0*/  MOV R6, 0xa10 ;  /* 0x00000a1000067802 */ /* 0x000fce0000000f00 */
[----:B------:R-:W-:Y:S05]  /*0a00*/  CALL.REL.NOINC `($__internal_1_$__cuda_sm3x_div_rn_noftz_f32_slowpath) ;  /* 0x0000000400887944 */ /* 0x000fea0003c00000 */
.L_x_33:
[----:B------:R-:W-:Y:S05]  /*0a10*/  BSYNC.RECONVERGENT B0 ;  /* 0x0000000000007941 */ /* 0x000fea0003800200 */
.L_x_32:
        /* <DEDUP_REMOVED lines=9> */
[----:B------:R-:W-:Y:S01]  /*0ab0*/  VIMNMX R0, PT, PT, R9, R2, !PT ;  /* 0x0000000209007248 */ /* 0x000fe20007fe0100 */
[----:B0-----:R-:W0:Y:S02]  /*0ac0*/  MUFU.RCP R11, R11 ;  /* 0x0000000b000b7308 */ /* 0x001e240000001000 */
[----:B0-----:R-:W-:-:S06]  /*0ad0*/  IADD3 R6, PT, PT, R11, 0xffffffe, RZ ;  /* 0x0ffffffe0b067810 */ /* 0x001fcc0007ffe0ff */
[----:B------:R0:W1:Y:S02]  /*0ae0*/  F2I.FTZ.U32.TRUNC.NTZ R7, R6 ;  /* 0x0000000600077305 */ /* 0x000064000021f000 */
[----:B0-----:R-:W-:Y:S02]  /*0af0*/  IMAD.MOV.U32 R6, RZ, RZ, RZ ;  /* 0x000000ffff067224 */ /* 0x001fe400078e00ff */
[----:B-1----:R-:W-:-:S04]  /*0b00*/  IMAD.MOV R10, RZ, RZ, -R7 ;  /* 0x000000ffff0a7224 */ /* 0x002fc800078e0a07 */
[----:B------:R-:W-:Y:S01]  /*0b10*/  IMAD R13, R10, R3, RZ ;  /* 0x000000030a0d7224 */ /* 0x000fe200078e02ff */
[----:B------:R-:W-:Y:S02]  /*0b20*/  SEL R10, RZ, 0x1, P0 ;  /* 0x00000001ff0a7807 */ /* 0x000fe40000000000 */
[----:B------:R-:W-:Y:S01]  /*0b30*/  FSETP.GEU.AND P0, PT, |R8|, 1.175494350822287508e-38, PT ;  /* 0x008000000800780b */ /* 0x000fe20003f0e200 */
[----:B------:R-:W-:Y:S01]  /*0b40*/  IMAD.HI.U32 R13, R7, R13, R6 ;  /* 0x0000000d070d7227 */ /* 0x000fe200078e0006 */
[----:B------:R-:W-:-:S05]  /*0b50*/  IADD3 R0, PT, PT, R0, -R9, -R10 ;  /* 0x8000000900007210 */ /* 0x000fca0007ffe80a */
[----:B------:R-:W-:-:S05]  /*0b60*/  IMAD.HI.U32 R13, R13, R0, RZ ;  /* 0x000000000d0d7227 */ /* 0x000fca00078e00ff */
[----:B------:R-:W-:Y:S01]  /*0b70*/  IADD3 R6, PT, PT, -R13, RZ, RZ ;  /* 0x000000ff0d067210 */ /* 0x000fe20007ffe1ff */
[----:B------:R-:W-:-:S04]  /*0b80*/  @!P0 FMUL R8, R8, 16777216 ;  /* 0x4b80000008088820 */ /* 0x000fc80000400000 */
[----:B------:R-:W-:-:S05]  /*0b90*/  IMAD R0, R3, R6, R0 ;  /* 0x0000000603007224 */ /* 0x000fca00078e0200 */
[----:B------:R-:W-:-:S13]  /*0ba0*/  ISETP.GE.U32.AND P1, PT, R0, R3, PT ;  /* 0x000000030000720c */ /* 0x000fda0003f26070 */
[----:B------:R-:W-:Y:S01]  /*0bb0*/  @P1 IMAD.IADD R0, R0, 0x1, -R3 ;  /* 0x0000000100001824 */ /* 0x000fe200078e0a03 */
[----:B------:R-:W-:-:S04]  /*0bc0*/  @P1 IADD3 R13, PT, PT, R13, 0x1, RZ ;  /* 0x000000010d0d1810 */ /* 0x000fc80007ffe0ff */
[----:B------:R-:W-:Y:S02]  /*0bd0*/  ISETP.GE.U32.AND P2, PT, R0, R3, PT ;  /* 0x000000030000720c */ /* 0x000fe40003f46070 */
[----:B------:R-:W0:Y:S11]  /*0be0*/  MUFU.RSQ R0, R8 ;  /* 0x0000000800007308 */ /* 0x000e360000001400 */
[----:B------:R-:W-:-:S02]  /*0bf0*/  @P2 IADD3 R13, PT, PT, R13, 0x1, RZ ;  /* 0x000000010d0d2810 */ /* 0x000fc40007ffe0ff */
[----:B------:R-:W-:Y:S01]  /*0c00*/  @!P3 LOP3.LUT R13, RZ, R3, RZ, 0x33, !PT ;  /* 0x00000003ff0db212 */ /* 0x000fe200078e33ff */
[----:B0-----:R-:W-:-:S04]  /*0c10*/  @!P0 FMUL R0, R0, 4096 ;  /* 0x4580000000008820 */ /* 0x001fc80000400000 */
[----:B------:R-:W-:-:S05]  /*0c20*/  IMAD.IADD R10, R10, 0x1, R13 ;  /* 0x000000010a0a7824 */ /* 0x000fca00078e020d */
[C---:B------:R-:W-:Y:S02]  /*0c30*/  LOP3.LUT R6, R10.reuse, 0x3, RZ, 0xc0, !PT ;  /* 0x000000030a067812 */ /* 0x040fe400078ec0ff */
[----:B------:R-:W-:Y:S02]  /*0c40*/  ISETP.GE.U32.AND P2, PT, R10, 0x3, PT ;  /* 0x000000030a00780c */ /* 0x000fe40003f46070 */
[----:B------:R-:W-:-:S13]  /*0c50*/  ISETP.NE.AND P1, PT, R6, 0x3, PT ;  /* 0x000000030600780c */ /* 0x000fda0003f25270 */
[----:B------:R-:W-:Y:S05]  /*0c60*/  @!P1 BRA `(.L_x_35) ;  /* 0x00000000004c9947 */ /* 0x000fea0003800000 */
[----:B------:R-:W0:Y:S01]  /*0c70*/  LDC.64 R8, c[0x0][0x390] ;  /* 0x0000e400ff087b82 */ /* 0x000e220000000a00 */
[----:B------:R-:W-:Y:S01]  /*0c80*/  IADD3 R10, PT, PT, R10, 0x1, RZ ;  /* 0x000000010a0a7810 */ /* 0x000fe20007ffe0ff */
[----:B------:R-:W-:-:S03]  /*0c90*/  IMAD R16, R21, R2, R18 ;  /* 0x0000000215107224 */ /* 0x000fc600078e0212 */
[----:B------:R-:W-:-:S03]  /*0ca0*/  LOP3.LUT R10, R10, 0x3, RZ, 0xc0, !PT ;  /* 0x000000030a0a7812 */ /* 0x000fc600078ec0ff */
[----:B------:R-:W1:Y:S01]  /*0cb0*/  LDC.64 R6, c[0x0][0x398] ;  /* 0x0000e600ff067b82 */ /* 0x000e620000000a00 */
[----:B------:R-:W-:-:S07]  /*0cc0*/  IADD3 R17, PT, PT, -R10, RZ, RZ ;  /* 0x000000ff0a117210 */ /* 0x000fce0007ffe1ff */
.L_x_36:
[----:B-12---:R-:W-:-:S04]  /*0cd0*/  IMAD.WIDE R10, R16, 0x4, R6 ;  /* 0x00000004100a7825 */ /* 0x006fc800078e0206 */
[----:B0-----:R-:W-:-:S04]  /*0ce0*/  IMAD.WIDE R12, R18, 0x4, R8 ;  /* 0x00000004120c7825 */ /* 0x001fc800078e0208 */
[----:B------:R-:W-:Y:S02]  /*0cf0*/  IMAD.WIDE R14, R19, 0x4, R10 ;  /* 0x00000004130e7825 */ /* 0x000fe400078e020a */
[----:B------:R-:W2:Y:S04]  /*0d00*/  LDG.E.CONSTANT R12, desc[UR6][R12.64] ;  /* 0x000000060c0c7981 */ /* 0x000ea8000c1e9900 */
[----:B------:R-:W3:Y:S01]  /*0d10*/  LDG.E R15, desc[UR6][R14.64] ;  /* 0x000000060e0f7981 */ /* 0x000ee2000c1e1900 */
[----:B------:R-:W-:-:S05]  /*0d20*/  VIADD R17, R17, 0x1 ;  /* 0x0000000111117836 */ /* 0x000fca0000000000 */
[----:B------:R-:W-:Y:S02]  /*0d30*/  ISETP.NE.AND P0, PT, R17, RZ, PT ;  /* 0x000000ff1100720c */ /* 0x000fe40003f05270 */
[-C--:B------:R-:W-:Y:S02]  /*0d40*/  IADD3 R18, PT, PT, R18, R3.reuse, RZ ;  /* 0x0000000312127210 */ /* 0x080fe40007ffe0ff */
[----:B------:R-:W-:Y:S01]  /*0d50*/  IADD3 R16, PT, PT, R16, R3, RZ ;  /* 0x0000000310107210 */ /* 0x000fe20007ffe0ff */
[----:B---3--:R-:W-:-:S04]  /*0d60*/  FMUL R23, R0, R15 ;  /* 0x0000000f00177220 */ /* 0x008fc80000400000 */
[----:B--2---:R-:W-:-:S05]  /*0d70*/  FMUL R23, R12, R23 ;  /* 0x000000170c177220 */ /* 0x004fca0000400000 */
[----:B------:R2:W-:Y:S01]  /*0d80*/  STG.E desc[UR6][R10.64], R23 ;  /* 0x000000170a007986 */ /* 0x0005e2000c101906 */
[----:B------:R-:W-:Y:S05]  /*0d90*/  @P0 BRA `(.L_x_36) ;  /* 0xfffffffc00cc0947 */ /* 0x000fea000383ffff */
.L_x_35:
[----:B------:R-:W-:Y:S05]  /*0da0*/  BSYNC.RECONVERGENT B0 ;  /* 0x0000000000007941 */ /* 0x000fea0003800200 */
.L_x_34:
[----:B------:R-:W-:Y:S05]  /*0db0*/  @!P2 EXIT ;  /* 0x000000000000a94d */ /* 0x000fea0003800000 */
.L_x_37:
[----:B0-----:R-:W0:Y:S01]  /*0dc0*/  LDC.64 R14, c[0x0][0x390] ;  /* 0x0000e400ff0e7b82 */ /* 0x001e220000000a00 */
[----:B------:R-:W-:-:S04]  /*0dd0*/  IMAD R9, R21, R2, R18 ;  /* 0x0000000215097224 */ /* 0x000fc800078e0212 */
[----:B------:R-:W-:-:S03]  /*0de0*/  IMAD.WIDE R12, R9, 0x4, R4 ;  /* 0x00000004090c7825 */ /* 0x000fc600078e0204 */
[----:B------:R-:W1:Y:S02]  /*0df0*/  LDC.64 R6, c[0x0][0x398] ;  /* 0x0000e600ff067b82 */ /* 0x000e640000000a00 */
[----:B--2---:R-:W2:Y:S01]  /*0e00*/  LDG.E R11, desc[UR6][R12.64] ;  /* 0x000000060c0b7981 */ /* 0x004ea2000c1e1900 */
[----:B0-----:R-:W-:-:S05]  /*0e10*/  IMAD.WIDE R14, R18, 0x4, R14 ;  /* 0x00000004120e7825 */ /* 0x001fca00078e020e */
[----:B------:R-:W3:Y:S01]  /*0e20*/  LDG.E.CONSTANT R8, desc[UR6][R14.64] ;  /* 0x000000060e087981 */ /* 0x000ee2000c1e9900 */
[----:B-1----:R-:W-:-:S04]  /*0e30*/  IMAD.WIDE R6, R9, 0x4, R6 ;  /* 0x0000000409067825 */ /* 0x002fc800078e0206 */
[----:B--2---:R-:W-:-:S04]  /*0e40*/  FMUL R11, R0, R11 ;  /* 0x0000000b000b7220 */ /* 0x004fc80000400000 */
[----:B---3--:R-:W-:Y:S01]  /*0e50*/  FMUL R19, R8, R11 ;  /* 0x0000000b08137220 */ /* 0x008fe20000400000 */
[----:B------:R-:W-:-:S04]  /*0e60*/  IMAD.WIDE R10, R3, 0x4, R12 ;  /* 0x00000004030a7825 */ /* 0x000fc800078e020c */
[C---:B------:R-:W-:Y:S01]  /*0e70*/  IMAD.WIDE R8, R3.reuse, 0x4, R14 ;  /* 0x0000000403087825 */ /* 0x040fe200078e020e */
[----:B------:R0:W-:Y:S04]  /*0e80*/  STG.E desc[UR6][R6.64], R19 ;  /* 0x0000001306007986 */ /* 0x0001e8000c101906 */
[----:B------:R-:W2:Y:S04]  /*0e90*/  LDG.E R17, desc[UR6][R10.64] ;  /* 0x000000060a117981 */ /* 0x000ea8000c1e1900 */
[----:B------:R-:W3:Y:S01]  /*0ea0*/  LDG.E.CONSTANT R16, desc[UR6][R8.64] ;  /* 0x0000000608107981 */ /* 0x000ee2000c1e9900 */
[----:B------:R-:W-:-:S04]  /*0eb0*/  IMAD.WIDE R12, R3, 0x4, R6 ;  /* 0x00000004030c7825 */ /* 0x000fc800078e0206 */
[----:B------:R-:W-:-:S05]  /*0ec0*/  IMAD.WIDE R14, R3, 0x4, R8 ;  /* 0x00000004030e7825 */ /* 0x000fca00078e0208 */
[----:B------:R-:W4:Y:S01]  /*0ed0*/  LDG.E.CONSTANT R20, desc[UR6][R14.64] ;  /* 0x000000060e147981 */ /* 0x000f22000c1e9900 */
[----:B--2---:R-:W-:-:S04]  /*0ee0*/  FMUL R17, R0, R17 ;  /* 0x0000001100117220 */ /* 0x004fc80000400000 */
[----:B---3--:R-:W-:Y:S01]  /*0ef0*/  FMUL R23, R16, R17 ;  /* 0x0000001110177220 */ /* 0x008fe20000400000 */
[----:B------:R-:W-:-:S04]  /*0f00*/  IMAD.WIDE R16, R3, 0x4, R10 ;  /* 0x0000000403107825 */ /* 0x000fc800078e020a */
[----:B------:R1:W-:Y:S04]  /*0f10*/  STG.E desc[UR6][R12.64], R23 ;  /* 0x000000170c007986 */ /* 0x0003e8000c101906 */
[----:B------:R-:W2:Y:S01]  /*0f20*/  LDG.E R25, desc[UR6][R16.64] ;  /* 0x0000000610197981 */ /* 0x000ea2000c1e1900 */
[----:B0-----:R-:W-:-:S04]  /*0f30*/  IMAD.WIDE R6, R3, 0x4, R12 ;  /* 0x0000000403067825 */ /* 0x001fc800078e020c */
[----:B------:R-:W-:-:S04]  /*0f40*/  IMAD.WIDE R8, R3, 0x4, R16 ;  /* 0x0000000403087825 */ /* 0x000fc800078e0210 */
[----:B------:R-:W-:-:S06]  /*0f50*/  IMAD.WIDE R10, R3, 0x4, R14 ;  /* 0x00000004030a7825 */ /* 0x000fcc00078e020e */
[----:B------:R-:W3:Y:S01]  /*0f60*/  LDG.E.CONSTANT R10, desc[UR6][R10.64] ;  /* 0x000000060a0a7981 */ /* 0x000ee2000c1e9900 */
[----:B--2---:R-:W-:-:S04]  /*0f70*/  FMUL R25, R0, R25 ;  /* 0x0000001900197220 */ /* 0x004fc80000400000 */
[----:B----4-:R-:W-:-:S05]  /*0f80*/  FMUL R25, R20, R25 ;  /* 0x0000001914197220 */ /* 0x010fca0000400000 */
[----:B------:R0:W-:Y:S04]  /*0f90*/  STG.E desc[UR6][R6.64], R25 ;  /* 0x0000001906007986 */ /* 0x0001e8000c101906 */
[----:B------:R-:W2:Y:S01]  /*0fa0*/  LDG.E R9, desc[UR6][R8.64] ;  /* 0x0000000608097981 */ /* 0x000ea2000c1e1900 */
[----:B-1----:R-:W-:-:S04]  /*0fb0*/  IMAD.WIDE R12, R3, 0x4, R6 ;  /* 0x00000004030c7825 */ /* 0x002fc800078e0206 */
[----:B------:R-:W-:-:S05]  /*0fc0*/  IMAD R18, R3, 0x4, R18 ;  /* 0x0000000403127824 */ /* 0x000fca00078e0212 */
[----:B------:R-:W-:Y:S01]  /*0fd0*/  ISETP.GE.AND P0, PT, R18, R2, PT ;  /* 0x000000021200720c */ /* 0x000fe20003f06270 */
[----:B--2---:R-:W-:-:S04]  /*0fe0*/  FMUL R19, R0, R9 ;  /* 0x0000000900137220 */ /* 0x004fc80000400000 */
[----:B---3--:R-:W-:-:S05]  /*0ff0*/  FMUL R19, R10, R19 ;  /* 0x000000130a137220 */ /* 0x008fca0000400000 */
[----:B------:R0:W-:Y:S03]  /*1000*/  STG.E desc[UR6][R12.64], R19 ;  /* 0x000000130c007986 */ /* 0x0001e6000c101906 */
[----:B------:R-:W-:Y:S05]  /*1010*/  @!P0 BRA `(.L_x_37) ;  /* 0xfffffffc00688947 */ /* 0x000fea000383ffff */
[----:B------:R-:W-:Y:S05]  /*1020*/  EXIT ;  /* 0x000000000000794d */ /* 0x000fea0003800000 */
        .weak           $__internal_1_$__cuda_sm3x_div_rn_noftz_f32_slowpath
        .type           $__internal_1_$__cuda_sm3x_div_rn_noftz_f32_slowpath,@function
        .size           $__internal_1_$__cuda_sm3x_div_rn_noftz_f32_slowpath,(.L_x_101 - $__internal_1_$__cuda_sm3x_div_rn_noftz_f32_slowpath)
$__internal_1_$__cuda_sm3x_div_rn_noftz_f32_slowpath:
        /* <DEDUP_REMOVED lines=35> */
.L_x_39:
        /* <DEDUP_REMOVED lines=29> */
[-CC-:B------:R-:W-:Y:S01]  /*1430*/  FFMA.RZ R2, R12, R10.reuse, R3.reuse ;  /* 0x0000000a0c027223 */ /* 0x180fe2000000c003 */
[C---:B------:R-:W-:Y:S02]  /*1440*/  IADD3 R8, PT, PT, R9.reuse, 0x20, RZ ;  /* 0x0000002009087810 */ /* 0x040fe40007ffe0ff */
[C---:B------:R-:W-:Y:S02]  /*1450*/  ISETP.NE.AND P3, PT, R9.reuse, RZ, PT ;  /* 0x000000ff0900720c */ /* 0x040fe40003f65270 */
[----:B------:R-:W-:Y:S01]  /*1460*/  LOP3.LUT R7, R2, 0x7fffff, RZ, 0xc0, !PT ;  /* 0x007fffff02077812 */ /* 0x000fe200078ec0ff */
[CCC-:B------:R-:W-:Y:S01]  /*1470*/  FFMA.RP R2, R12.reuse, R10.reuse, R3.reuse ;  /* 0x0000000a0c027223 */ /* 0x1c0fe20000008003 */
[----:B------:R-:W-:Y:S01]  /*1480*/  FFMA.RM R3, R12, R10, R3 ;  /* 0x0000000a0c037223 */ /* 0x000fe20000004003 */
[----:B------:R-:W-:Y:S02]  /*1490*/  ISETP.NE.AND P1, PT, R9, RZ, PT ;  /* 0x000000ff0900720c */ /* 0x000fe40003f25270 */
[----:B------:R-:W-:-:S02]  /*14a0*/  LOP3.LUT R7, R7, 0x800000, RZ, 0xfc, !PT ;  /* 0x0080000007077812 */ /* 0x000fc400078efcff */
[----:B------:R-:W-:Y:S02]  /*14b0*/  IADD3 R9, PT, PT, -R9, RZ, RZ ;  /* 0x000000ff09097210 */ /* 0x000fe40007ffe1ff */
[----:B------:R-:W-:Y:S02]  /*14c0*/  SHF.L.U32 R8, R7, R8, RZ ;  /* 0x0000000807087219 */ /* 0x000fe400000006ff */
[----:B------:R-:W-:Y:S02]  /*14d0*/  FSETP.NEU.FTZ.AND P0, PT, R2, R3, PT ;  /* 0x000000030200720b */ /* 0x000fe40003f1d000 */
[----:B------:R-:W-:Y:S02]  /*14e0*/  SEL R2, R9, RZ, P3 ;  /* 0x000000ff09027207 */ /* 0x000fe40001800000 */
[----:B------:R-:W-:Y:S02]  /*14f0*/  ISETP.NE.AND P1, PT, R8, RZ, P1 ;  /* 0x000000ff0800720c */ /* 0x000fe40000f25270 */
[----:B------:R-:W-:-:S02]  /*1500*/  SHF.R.U32.HI R2, RZ, R2, R7 ;  /* 0x00000002ff027219 */ /* 0x000fc40000011607 */
[----:B------:R-:W-:Y:S02]  /*1510*/  PLOP3.LUT P0, PT, P0, P1, PT, 0xf8, 0x8f ;  /* 0x00000000008f781c */ /* 0x000fe40000703f70 */
[----:B------:R-:W-:Y:S02]  /*1520*/  SHF.R.U32.HI R8, RZ, 0x1, R2 ;  /* 0x00000001ff087819 */ /* 0x000fe40000011602 */
[----:B------:R-:W-:-:S04]  /*1530*/  SEL R3, RZ, 0x1, !P0 ;  /* 0x00000001ff037807 */ /* 0x000fc80004000000 */
[----:B------:R-:W-:-:S04]  /*1540*/  LOP3.LUT R3, R3, 0x1, R8, 0xf8, !PT ;  /* 0x0000000103037812 */ /* 0x000fc800078ef808 */
[----:B------:R-:W-:-:S05]  /*1550*/  LOP3.LUT R3, R3, R2, RZ, 0xc0, !PT ;  /* 0x0000000203037212 */ /* 0x000fca00078ec0ff */
[----:B------:R-:W-:-:S05]  /*1560*/  IMAD.IADD R3, R8, 0x1, R3 ;  /* 0x0000000108037824 */ /* 0x000fca00078e0203 */
[----:B------:R-:W-:Y:S01]  /*1570*/  LOP3.LUT R0, R3, R0, RZ, 0xfc, !PT ;  /* 0x0000000003007212 */ /* 0x000fe200078efcff */
[----:B------:R-:W-:Y:S06]  /*1580*/  BRA `(.L_x_47) ;  /* 0x0000000000107947 */ /* 0x000fec0003800000 */
.L_x_46:
[----:B------:R-:W-:-:S04]  /*1590*/  LOP3.LUT R0, R0, 0x80000000, RZ, 0xc0, !PT ;  /* 0x8000000000007812 */ /* 0x000fc800078ec0ff */
[----:B------:R-:W-:Y:S01]  /*15a0*/  LOP3.LUT R0, R0, 0x7f800000, RZ, 0xfc, !PT ;  /* 0x7f80000000007812 */ /* 0x000fe200078efcff */
[----:B------:R-:W-:Y:S06]  /*15b0*/  BRA `(.L_x_47) ;  /* 0x0000000000047947 */ /* 0x000fec0003800000 */
.L_x_45:
[----:B------:R-:W-:-:S07]  /*15c0*/  LEA R0, R7, R0, 0x17 ;  /* 0x0000000007007211 */ /* 0x000fce00078eb8ff */
.L_x_47:
[----:B------:R-:W-:Y:S05]  /*15d0*/  BSYNC.RECONVERGENT B2 ;  /* 0x0000000000027941 */ /* 0x000fea0003800200 */
.L_x_44:
[----:B------:R-:W-:Y:S05]  /*15e0*/  BRA `(.L_x_48) ;  /* 0x0000000000207947 */ /* 0x000fea0003800000 */
.L_x_43:
[----:B------:R-:W-:-:S04]  /*15f0*/  LOP3.LUT R0, R2, 0x80000000, R3, 0x48, !PT ;  /* 0x8000000002007812 */ /* 0x000fc800078e4803 */
[----:B------:R-:W-:Y:S01]  /*1600*/  LOP3.LUT R0, R0, 0x7f800000, RZ, 0xfc, !PT ;  /* 0x7f80000000007812 */ /* 0x000fe200078efcff */
[----:B------:R-:W-:Y:S06]  /*1610*/  BRA `(.L_x_48) ;  /* 0x0000000000147947 */ /* 0x000fec0003800000 */
.L_x_42:
[----:B------:R-:W-:Y:S01]  /*1620*/  LOP3.LUT R0, R2, 0x80000000, R3, 0x48, !PT ;  /* 0x8000000002007812 */ /* 0x000fe200078e4803 */
[----:B------:R-:W-:Y:S06]  /*1630*/  BRA `(.L_x_48) ;  /* 0x00000000000c7947 */ /* 0x000fec0003800000 */
.L_x_41:
[----:B------:R-:W0:Y:S01]  /*1640*/  MUFU.RSQ R0, -QNAN ;  /* 0xffc0000000007908 */ /* 0x000e220000001400 */
[----:B------:R-:W-:Y:S05]  /*1650*/  BRA `(.L_x_48) ;  /* 0x0000000000047947 */ /* 0x000fea0003800000 */
.L_x_40:
[----:B------:R-:W-:-:S07]  /*1660*/  FADD.FTZ R0, R3, R0 ;  /* 0x0000000003007221 */ /* 0x000fce0000010000 */
.L_x_48:
[----:B------:R-:W-:Y:S05]  /*1670*/  BSYNC.RECONVERGENT B1 ;  /* 0x0000000000017941 */ /* 0x000fea0003800200 */
.L_x_38:
[----:B------:R-:W-:-:S04]  /*1680*/  HFMA2 R7, -RZ, RZ, 0, 0 ;  /* 0x00000000ff077431 */ /* 0x000fc800000001ff */
[----:B0-----:R-:W-:Y:S05]  /*1690*/  RET.REL.NODEC R6 `(fused_residual_rmsnorm_f32) ;  /* 0xffffffe806587950 */ /* 0x001fea0003c3ffff */
.L_x_49:
        /* <DEDUP_REMOVED lines=14> */
.L_x_101:


//--------------------- .text.fused_residual_rmsnorm_f16 --------------------------
	.section	.text.fused_residual_rmsnorm_f16,"ax",@progbits
	.align	128
        .global         fused_residual_rmsnorm_f16
        .type           fused_residual_rmsnorm_f16,@function
        .size           fused_residual_rmsnorm_f16,(.L_x_102 - fused_residual_rmsnorm_f16)
        .other          fused_residual_rmsnorm_f16,@"STO_CUDA_ENTRY STV_DEFAULT"
fused_residual_rmsnorm_f16:
.text.fused_residual_rmsnorm_f16:
        /* <DEDUP_REMOVED lines=23> */
[----:B------:R-:W-:Y:S02]  /*0170*/  VIMNMX R7, PT, PT, R0, R11, !PT ;  /* 0x0000000b00077248 */ /* 0x000fe40007fe0100 */
[----:B------:R-:W-:-:S04]  /*0180*/  SEL R20, RZ, 0x1, P0 ;  /* 0x00000001ff147807 */ /* 0x000fc80000000000 */
[----:B------:R-:W-:Y:S01]  /*0190*/  IADD3 R0, PT, PT, R7, -R0, -R20 ;  /* 0x8000000007007210 */ /* 0x000fe20007ffe814 */
[----:B0-----:R-:W0:Y:S02]  /*01a0*/  MUFU.RCP R6, R6 ;  /* 0x0000000600067308 */ /* 0x001e240000001000 */
[----:B0-----:R-:W-:-:S06]  /*01b0*/  VIADD R2, R6, 0xffffffe ;  /* 0x0ffffffe06027836 */ /* 0x001fcc0000000000 */
[----:B------:R0:W1:Y:S02]  /*01c0*/  F2I.FTZ.U32.TRUNC.NTZ R3, R2 ;  /* 0x0000000200037305 */ /* 0x000064000021f000 */
[----:B0-----:R-:W-:Y:S02]  /*01d0*/  MOV R2, RZ ;  /* 0x000000ff00027202 */ /* 0x001fe40000000f00 */
[----:B-1----:R-:W-:-:S05]  /*01e0*/  IADD3 R12, PT, PT, RZ, -R3, RZ ;  /* 0x80000003ff0c7210 */ /* 0x002fca0007ffe0ff */
[----:B------:R-:W-:-:S04]  /*01f0*/  IMAD R13, R12, R27, RZ ;  /* 0x0000001b0c0d7224 */ /* 0x000fc800078e02ff */
[----:B------:R-:W-:-:S06]  /*0200*/  IMAD.HI.U32 R3, R3, R13, R2 ;  /* 0x0000000d03037227 */ /* 0x000fcc00078e0002 */
[----:B------:R-:W-:-:S04]  /*0210*/  IMAD.HI.U32 R7, R3, R0, RZ ;  /* 0x0000000003077227 */ /* 0x000fc800078e00ff */
[----:B------:R-:W-:-:S04]  /*0220*/  IMAD.MOV R2, RZ, RZ, -R7 ;  /* 0x000000ffff027224 */ /* 0x000fc800078e0a07 */
[----:B------:R-:W-:Y:S02]  /*0230*/  IMAD R0, R27, R2, R0 ;  /* 0x000000021b007224 */ /* 0x000fe400078e0200 */
[----:B------:R-:W0:Y:S03]  /*0240*/  LDC.64 R2, c[0x0][0x380] ;  /* 0x0000e000ff027b82 */ /* 0x000e260000000a00 */
        /* <DEDUP_REMOVED lines=10> */
[----:B0-----:R-:W-:Y:S05]  /*02f0*/  @!P0 BRA `(.L_x_53) ;  /* 0x0000000000608947 */ /* 0x001fea0003800000 */
        /* <DEDUP_REMOVED lines=8> */
.L_x_54:
[----:B-12---:R-:W-:-:S04]  /*0380*/  IMAD.WIDE R14, R21, 0x2, R12 ;  /* 0x00000002150e7825 */ /* 0x006fc800078e020c */
[----:B0-----:R-:W-:Y:S02]  /*0390*/  IMAD.WIDE R16, R21, 0x2, R6 ;  /* 0x0000000215107825 */ /* 0x001fe400078e0206 */
[----:B------:R-:W2:Y:S04]  /*03a0*/  LDG.E.U16.CONSTANT R14, desc[UR6][R14.64] ;  /* 0x000000060e0e7981 */ /* 0x000ea8000c1e9500 */
[----:B------:R-:W3:Y:S01]  /*03b0*/  LDG.E.U16.CONSTANT R16, desc[UR6][R16.64] ;  /* 0x0000000610107981 */ /* 0x000ee2000c1e9500 */
[----:B------:R-:W-:Y:S02]  /*03c0*/  IADD3 R22, PT, PT, R22, 0x1, RZ ;  /* 0x0000000116167810 */ /* 0x000fe40007ffe0ff */
[----:B------:R-:W-:Y:S02]  /*03d0*/  IADD3 R0, PT, PT, R0, R27, RZ ;  /* 0x0000001b00007210 */ /* 0x000fe40007ffe0ff */
[----:B------:R-:W-:Y:S01]  /*03e0*/  ISETP.NE.AND P0, PT, R22, RZ, PT ;  /* 0x000000ff1600720c */ /* 0x000fe20003f05270 */
[----:B--2---:R-:W-:-:S02]  /*03f0*/  HADD2.F32 R19, -RZ, R14.H0_H0 ;  /* 0x2000000eff137230 */ /* 0x004fc40000004100 */
[----:B---3--:R-:W-:-:S05]  /*0400*/  HADD2.F32 R18, -RZ, R16.H0_H0 ;  /* 0x20000010ff127230 */ /* 0x008fca0000004100 */
[----:B------:R-:W-:Y:S01]  /*0410*/  FADD R23, R18, R19 ;  /* 0x0000001312177221 */ /* 0x000fe20000000000 */
[----:B------:R-:W-:-:S04]  /*0420*/  IMAD.WIDE R18, R21, 0x2, R4 ;  /* 0x0000000215127825 */ /* 0x000fc800078e0204 */
[-C--:B------:R-:W-:Y:S01]  /*0430*/  FFMA R28, R23, R23.reuse, R28 ;  /* 0x00000017171c7223 */ /* 0x080fe2000000001c */
[----:B------:R-:W-:Y:S01]  /*0440*/  F2FP.F16.F32.PACK_AB R15, RZ, R23 ;  /* 0x00000017ff0f723e */ /* 0x000fe200000000ff */
[----:B------:R-:W-:-:S04]  /*0450*/  IMAD.IADD R21, R21, 0x1, R27 ;  /* 0x0000000115157824 */ /* 0x000fc800078e021b */
[----:B------:R2:W-:Y:S01]  /*0460*/  STG.E.U16 desc[UR6][R18.64], R15 ;  /* 0x0000000f12007986 */ /* 0x0005e2000c101506 */
[----:B------:R-:W-:Y:S05]  /*0470*/  @P0 BRA `(.L_x_54) ;  /* 0xfffffffc00c00947 */ /* 0x000fea000383ffff */
.L_x_53:
[----:B------:R-:W-:Y:S05]  /*0480*/  BSYNC.RECONVERGENT B1 ;  /* 0x0000000000017941 */ /* 0x000fea0003800200 */
.L_x_52:
[----:B------:R-:W0:Y:S01]  /*0490*/  LDC.64 R6, c[0x0][0x388] ;  /* 0x0000e200ff067b82 */ /* 0x000e220000000a00 */
[----:B------:R-:W-:-:S13]  /*04a0*/  ISETP.GE.U32.AND P0, PT, R20, 0x3, PT ;  /* 0x000000031400780c */ /* 0x000fda0003f06070 */
[----:B------:R-:W-:Y:S05]  /*04b0*/  @!P0 BRA `(.L_x_51) ;  /* 0x0000000000cc8947 */ /* 0x000fea0003800000 */
.L_x_55:
[----:B------:R-:W-:-:S04]  /*04c0*/  IMAD R29, R9, R11, R0 ;  /* 0x0000000b091d7224 */ /* 0x000fc800078e0200 */
[----:B------:R-:W-:-:S04]  /*04d0*/  IMAD.WIDE R12, R29, 0x2, R2 ;  /* 0x000000021d0c7825 */ /* 0x000fc800078e0202 */
[----:B0-----:R-:W-:Y:S01]  /*04e0*/  IMAD.WIDE R20, R29, 0x2, R6 ;  /* 0x000000021d147825 */ /* 0x001fe200078e0206 */
[----:B------:R0:W3:Y:S03]  /*04f0*/  LDG.E.U16.CONSTANT R26, desc[UR6][R12.64] ;  /* 0x000000060c1a7981 */ /* 0x0000e6000c1e9500 */
[----:B--2---:R-:W-:-:S04]  /*0500*/  IMAD.WIDE R14, R27, 0x2, R12 ;  /* 0x000000021b0e7825 */ /* 0x004fc800078e020c */
[C---:B------:R-:W-:Y:S02]  /*0510*/  IMAD.WIDE R16, R27.reuse, 0x2, R20 ;  /* 0x000000021b107825 */ /* 0x040fe400078e0214 */
[----:B------:R3:W2:Y:S02]  /*0520*/  LDG.E.U16.CONSTANT R20, desc[UR6][R20.64] ;  /* 0x0000000614147981 */ /* 0x0006a4000c1e9500 */
[C---:B------:R-:W-:Y:S02]  /*0530*/  IMAD.WIDE R18, R27.reuse, 0x2, R14 ;  /* 0x000000021b127825 */ /* 0x040fe400078e020e */
[----:B------:R-:W4:Y:S02]  /*0540*/  LDG.E.U16.CONSTANT R15, desc[UR6][R14.64] ;  /* 0x000000060e0f7981 */ /* 0x000f24000c1e9500 */
[C---:B0-----:R-:W-:Y:S02]  /*0550*/  IMAD.WIDE R12, R27.reuse, 0x2, R16 ;  /* 0x000000021b0c7825 */ /* 0x041fe400078e0210 */
[----:B------:R-:W5:Y:S02]  /*0560*/  LDG.E.U16.CONSTANT R16, desc[UR6][R16.64] ;  /* 0x0000000610107981 */ /* 0x000f64000c1e9500 */
[----:B------:R-:W-:-:S04]  /*0570*/  IMAD.WIDE R22, R27, 0x2, R18 ;  /* 0x000000021b167825 */ /* 0x000fc800078e0212 */
[C---:B------:R-:W-:Y:S01]  /*0580*/  IMAD.WIDE R24, R27.reuse, 0x2, R12 ;  /* 0x000000021b187825 */ /* 0x040fe200078e020c */
[----:B------:R-:W5:Y:S04]  /*0590*/  LDG.E.U16.CONSTANT R14, desc[UR6][R18.64] ;  /* 0x00000006120e7981 */ /* 0x000f68000c1e9500 */
[----:B------:R0:W5:Y:S04]  /*05a0*/  LDG.E.U16.CONSTANT R12, desc[UR6][R12.64] ;  /* 0x000000060c0c7981 */ /* 0x000168000c1e9500 */
[----:B------:R-:W5:Y:S04]  /*05b0*/  LDG.E.U16.CONSTANT R22, desc[UR6][R22.64] ;  /* 0x0000000616167981 */ /* 0x000f68000c1e9500 */
[----:B------:R-:W5:Y:S01]  /*05c0*/  LDG.E.U16.CONSTANT R24, desc[UR6][R24.64] ;  /* 0x0000000618187981 */ /* 0x000f62000c1e9500 */
[----:B------:R-:W-:-:S04]  /*05d0*/  LEA R0, R27, R0, 0x2 ;  /* 0x000000001b007211 */ /* 0x000fc800078e10ff */
[----:B------:R-:W-:Y:S01]  /*05e0*/  ISETP.GE.AND P0, PT, R0, R11, PT ;  /* 0x0000000b0000720c */ /* 0x000fe20003f06270 */
[----:B---3--:R-:W-:Y:S02]  /*05f0*/  HADD2.F32 R21, -RZ, R26.H0_H0 ;  /* 0x2000001aff157230 */ /* 0x008fe40000004100 */
[----:B--2---:R-:W-:Y:S02]  /*0600*/  HADD2.F32 R20, -RZ, R20.H0_H0 ;  /* 0x20000014ff147230 */ /* 0x004fe40000004100 */
[----:B----4-:R-:W-:-:S03]  /*0610*/  HADD2.F32 R15, -RZ, R15.H0_H0 ;  /* 0x2000000fff0f7230 */ /* 0x010fc60000004100 */
[----:B------:R-:W-:Y:S01]  /*0620*/  FADD R21, R21, R20 ;  /* 0x0000001415157221 */ /* 0x000fe20000000000 */
[----:B-----5:R-:W-:Y:S02]  /*0630*/  HADD2.F32 R20, -RZ, R16.H0_H0 ;  /* 0x20000010ff147230 */ /* 0x020fe40000004100 */
[----:B------:R-:W-:Y:S02]  /*0640*/  IMAD.WIDE R16, R29, 0x2, R4 ;  /* 0x000000021d107825 */ /* 0x000fe400078e0204 */
[----:B0-----:R-:W-:Y:S02]  /*0650*/  F2FP.F16.F32.PACK_AB R13, RZ, R21 ;  /* 0x00000015ff0d723e */ /* 0x001fe400000000ff */
[----:B------:R-:W-:Y:S01]  /*0660*/  FADD R20, R15, R20 ;  /* 0x000000140f147221 */ /* 0x000fe20000000000 */
[----:B------:R-:W-:Y:S02]  /*0670*/  HADD2.F32 R14, -RZ, R14.H0_H0 ;  /* 0x2000000eff0e7230 */ /* 0x000fe40000004100 */
[----:B------:R-:W-:-:S02]  /*0680*/  HADD2.F32 R19, -RZ, R12.H0_H0 ;  /* 0x2000000cff137230 */ /* 0x000fc40000004100 */
[----:B------:R-:W-:Y:S02]  /*0690*/  HADD2.F32 R22, -RZ, R22.H0_H0 ;  /* 0x20000016ff167230 */ /* 0x000fe40000004100 */
[----:B------:R-:W-:Y:S01]  /*06a0*/  HADD2.F32 R15, -RZ, R24.H0_H0 ;  /* 0x20000018ff0f7230 */ /* 0x000fe20000004100 */
[----:B------:R-:W-:Y:S01]  /*06b0*/  PRMT R24, R13, 0x7610, R24 ;  /* 0x000076100d187816 */ /* 0x000fe20000000018 */
[----:B------:R-:W-:-:S04]  /*06c0*/  IMAD.WIDE R12, R27, 0x2, R16 ;  /* 0x000000021b0c7825 */ /* 0x000fc800078e0210 */
[----:B------:R-:W-:Y:S01]  /*06d0*/  FADD R23, R14, R19 ;  /* 0x000000130e177221 */ /* 0x000fe20000000000 */
[----:B------:R-:W-:Y:S01]  /*06e0*/  FADD R22, R22, R15 ;  /* 0x0000000f16167221 */ /* 0x000fe20000000000 */
[----:B------:R-:W-:-:S03]  /*06f0*/  IMAD.WIDE R14, R27, 0x2, R12 ;  /* 0x000000021b0e7825 */ /* 0x000fc600078e020c */
[----:B------:R-:W-:Y:S02]  /*0700*/  F2FP.F16.F32.PACK_AB R18, RZ, R23 ;  /* 0x00000017ff12723e */ /* 0x000fe400000000ff */
[----:B------:R-:W-:Y:S01]  /*0710*/  F2FP.F16.F32.PACK_AB R19, RZ, R22 ;  /* 0x00000016ff13723e */ /* 0x000fe200000000ff */
[----:B------:R0:W-:Y:S01]  /*0720*/  STG.E.U16 desc[UR6][R16.64], R24 ;  /* 0x0000001810007986 */ /* 0x0001e2000c101506 */
[----:B------:R-:W-:Y:S02]  /*0730*/  PRMT R25, R18, 0x7610, R25 ;  /* 0x0000761012197816 */ /* 0x000fe40000000019 */
[----:B------:R-:W-:Y:S01]  /*0740*/  PRMT R26, R19, 0x7610, R26 ;  /* 0x00007610131a7816 */ /* 0x000fe2000000001a */
[----:B------:R-:W-:Y:S01]  /*0750*/  IMAD.WIDE R18, R27, 0x2, R14 ;  /* 0x000000021b127825 */ /* 0x000fe200078e020e */
[----:B0-----:R-:W-:-:S05]  /*0760*/  F2FP.F16.F32.PACK_AB R17, RZ, R20 ;  /* 0x00000014ff11723e */ /* 0x001fca00000000ff */
[----:B------:R1:W-:Y:S04]  /*0770*/  STG.E.U16 desc[UR6][R12.64], R17 ;  /* 0x000000110c007986 */ /* 0x0003e8000c101506 */
[----:B------:R1:W-:Y:S04]  /*0780*/  STG.E.U16 desc[UR6][R14.64], R25 ;  /* 0x000000190e007986 */ /* 0x0003e8000c101506 */
[----:B------:R1:W-:Y:S01]  /*0790*/  STG.E.U16 desc[UR6][R18.64], R26 ;  /* 0x0000001a12007986 */ /* 0x0003e2000c101506 */
[----:B------:R-:W-:-:S04]  /*07a0*/  FFMA R21, R21, R21, R28 ;  /* 0x0000001515157223 */ /* 0x000fc8000000001c */
[----:B------:R-:W-:-:S04]  /*07b0*/  FFMA R20, R20, R20, R21 ;  /* 0x0000001414147223 */ /* 0x000fc80000000015 */
[----:B------:R-:W-:-:S04]  /*07c0*/  FFMA R23, R23, R23, R20 ;  /* 0x0000001717177223 */ /* 0x000fc80000000014 */
[----:B------:R-:W-:Y:S01]  /*07d0*/  FFMA R28, R22, R22, R23 ;  /* 0x00000016161c7223 */ /* 0x000fe20000000017 */
[----:B-1----:R-:W-:Y:S06]  /*07e0*/  @!P0 BRA `(.L_x_55) ;  /* 0xfffffffc00348947 */ /* 0x002fec000383ffff */
.L_x_51:
[----:B------:R-:W-:Y:S05]  /*07f0*/  BSYNC.RECONVERGENT B0 ;  /* 0x0000000000007941 */ /* 0x000fea0003800200 */
.L_x_50:
[----:B------:R-:W1:Y:S01]  /*0800*/  SHFL.BFLY PT, R3, R28, 0x10, 0x1f ;  /* 0x0e001f001c037f89 */ /* 0x000e6200000e0000 */
[----:B------:R-:W3:Y:S01]  /*0810*/  LDCU UR4, c[0x0][0x3a4] ;  /* 0x00007480ff0477ac */ /* 0x000ee20008000800 */
[----:B------:R-:W-:-:S04]  /*0820*/  I2FP.F32.S32 R2, R11 ;  /* 0x0000000b00027245 */ /* 0x000fc80000201400 */
[----:B--2---:R-:W2:Y:S01]  /*0830*/  MUFU.RCP R15, R2 ;  /* 0x00000002000f7308 */ /* 0x004ea20000001000 */
[----:B---3--:R-:W-:Y:S01]  /*0840*/  UISETP.GE.AND UP0, UPT, UR4, 0x21, UPT ;  /* 0x000000210400788c */ /* 0x008fe2000bf06270 */
[----:B-1----:R-:W-:-:S05]  /*0850*/  FADD R3, R3, R28 ;  /* 0x0000001c03037221 */ /* 0x002fca0000000000 */
        /* <DEDUP_REMOVED lines=36> */
.L_x_56:
        /* <DEDUP_REMOVED lines=8> */
[----:B------:R-:W-:Y:S05]  /*0b20*/  CALL.REL.NOINC `($__internal_2_$__cuda_sm3x_div_rn_noftz_f32_slowpath) ;  /* 0x0000000400d07944 */ /* 0x000fea0003c00000 */
.L_x_58:
[----:B------:R-:W-:Y:S05]  /*0b30*/  BSYNC.RECONVERGENT B0 ;  /* 0x0000000000007941 */ /* 0x000fea0003800200 */
.L_x_57:
[----:B------:R-:W0:Y:S02]  /*0b40*/  LDCU UR4, c[0x0][0x3a8] ;  /* 0x00007500ff0477ac */ /* 0x000e240008000800 */
[----:B0-----:R-:W-:Y:S01]  /*0b50*/  FADD R12, R0, UR4 ;  /* 0x00000004000c7e21 */ /* 0x001fe20008000000 */
[----:B------:R-:W-:Y:S06]  /*0b60*/  @P2 EXIT ;  /* 0x000000000000294d */ /* 0x000fec0003800000 */
[----:B------:R-:W0:Y:S01]  /*0b70*/  LDC.64 R6, c[0x0][0x3a0] ;  /* 0x0000e800ff067b82 */ /* 0x000e220000000a00 */
[----:B------:R-:W-:Y:S01]  /*0b80*/  BSSY.RECONVERGENT B0, `(.L_x_59) ;  /* 0x0000037000007945 */ /* 0x000fe20003800200 */
[----:B0-----:R-:W0:Y:S01]  /*0b90*/  I2F.U32.RP R14, R7 ;  /* 0x00000007000e7306 */ /* 0x001e220000209000 */
[----:B------:R-:W-:Y:S01]  /*0ba0*/  IMAD.IADD R11, R10, 0x1, R7 ;  /* 0x000000010a0b7824 */ /* 0x000fe200078e0207 */
[----:B------:R-:W-:-:S04]  /*0bb0*/  ISETP.NE.U32.AND P3, PT, R7, RZ, PT ;  /* 0x000000ff0700720c */ /* 0x000fc80003f65070 */
[CC--:B------:R-:W-:Y:S02]  /*0bc0*/  ISETP.GE.AND P0, PT, R11.reuse, R6.reuse, PT ;  /* 0x000000060b00720c */ /* 0x0c0fe40003f06270 */
[----:B------:R-:W-:Y:S02]  /*0bd0*/  VIMNMX R0, PT, PT, R11, R6, !PT ;  /* 0x000000060b007248 */ /* 0x000fe40007fe0100 */
[----:B------:R-:W-:Y:S02]  /*0be0*/  SEL R13, RZ, 0x1, P0 ;  /* 0x00000001ff0d7807 */ /* 0x000fe40000000000 */
[----:B------:R-:W-:Y:S02]  /*0bf0*/  FSETP.GEU.AND P0, PT, |R12|, 1.175494350822287508e-38, PT ;  /* 0x008000000c00780b */ /* 0x000fe40003f0e200 */
[----:B------:R-:W-:Y:S01]  /*0c00*/  IADD3 R0, PT, PT, R0, -R11, -R13 ;  /* 0x8000000b00007210 */ /* 0x000fe20007ffe80d */
[----:B0-----:R-:W0:Y:S10]  /*0c10*/  MUFU.RCP R14, R14 ;  /* 0x0000000e000e7308 */ /* 0x001e340000001000 */
[----:B------:R-:W-:Y:S01]  /*0c20*/  @!P0 FMUL R12, R12, 16777216 ;  /* 0x4b8000000c0c8820 */ /* 0x000fe20000400000 */
[----:B0-----:R-:W-:-:S04]  /*0c30*/  IADD3 R2, PT, PT, R14, 0xffffffe, RZ ;  /* 0x0ffffffe0e027810 */ /* 0x001fc80007ffe0ff */
[----:B------:R0:W1:Y:S02]  /*0c40*/  F2I.FTZ.U32.TRUNC.NTZ R3, R2 ;  /* 0x0000000200037305 */ /* 0x000064000021f000 */
[----:B0-----:R-:W-:Y:S02]  /*0c50*/  MOV R2, RZ ;  /* 0x000000ff00027202 */ /* 0x001fe40000000f00 */
[----:B-1----:R-:W-:-:S05]  /*0c60*/  IADD3 R16, PT, PT, RZ, -R3, RZ ;  /* 0x80000003ff107210 */ /* 0x002fca0007ffe0ff */
[----:B------:R-:W-:-:S04]  /*0c70*/  IMAD R15, R16, R7, RZ ;  /* 0x00000007100f7224 */ /* 0x000fc800078e02ff */
[----:B------:R-:W-:-:S06]  /*0c80*/  IMAD.HI.U32 R15, R3, R15, R2 ;  /* 0x0000000f030f7227 */ /* 0x000fcc00078e0002 */
[----:B------:R-:W-:-:S05]  /*0c90*/  IMAD.HI.U32 R14, R15, R0, RZ ;  /* 0x000000000f0e7227 */ /* 0x000fca00078e00ff */
[----:B------:R-:W-:-:S05]  /*0ca0*/  IADD3 R2, PT, PT, -R14, RZ, RZ ;  /* 0x000000ff0e027210 */ /* 0x000fca0007ffe1ff */
[----:B------:R-:W-:Y:S02]  /*0cb0*/  IMAD R0, R7, R2, R0 ;  /* 0x0000000207007224 */ /* 0x000fe400078e0200 */
[----:B------:R-:W0:Y:S03]  /*0cc0*/  LDC.64 R2, c[0x0][0x390] ;  /* 0x0000e400ff027b82 */ /* 0x000e260000000a00 */
[----:B------:R-:W-:-:S13]  /*0cd0*/  ISETP.GE.U32.AND P1, PT, R0, R7, PT ;  /* 0x000000070000720c */ /* 0x000fda0003f26070 */
[----:B------:R-:W-:Y:S01]  /*0ce0*/  @P1 IMAD.IADD R0, R0, 0x1, -R7 ;  /* 0x0000000100001824 */ /* 0x000fe200078e0a07 */
[----:B------:R-:W-:-:S04]  /*0cf0*/  @P1 IADD3 R14, PT, PT, R14, 0x1, RZ ;  /* 0x000000010e0e1810 */ /* 0x000fc80007ffe0ff */
[----:B------:R-:W-:Y:S02]  /*0d00*/  ISETP.GE.U32.AND P2, PT, R0, R7, PT ;  /* 0x000000070000720c */ /* 0x000fe40003f46070 */
[----:B------:R-:W1:Y:S11]  /*0d10*/  MUFU.RSQ R0, R12 ;  /* 0x0000000c00007308 */ /* 0x000e760000001400 */
[----:B------:R-:W-:-:S02]  /*0d20*/  @P2 IADD3 R14, PT, PT, R14, 0x1, RZ ;  /* 0x000000010e0e2810 */ /* 0x000fc40007ffe0ff */
[----:B------:R-:W-:Y:S01]  /*0d30*/  @!P3 LOP3.LUT R14, RZ, R7, RZ, 0x33, !PT ;  /* 0x00000007ff0eb212 */ /* 0x000fe200078e33ff */
[----:B-1----:R-:W-:-:S04]  /*0d40*/  @!P0 FMUL R0, R0, 4096 ;  /* 0x4580000000008820 */ /* 0x002fc80000400000 */
        /* <DEDUP_REMOVED lines=10> */
.L_x_61:
[----:B-12---:R-:W-:-:S04]  /*0df0*/  IMAD.WIDE R16, R22, 0x2, R12 ;  /* 0x0000000216107825 */ /* 0x006fc800078e020c */
[----:B0-----:R-:W-:-:S04]  /*0e00*/  IMAD.WIDE R20, R10, 0x2, R14 ;  /* 0x000000020a147825 */ /* 0x001fc800078e020e */
[----:B------:R-:W-:Y:S02]  /*0e10*/  IMAD.WIDE R18, R8, 0x2, R16 ;  /* 0x0000000208127825 */ /* 0x000fe400078e0210 */
[----:B------:R-:W2:Y:S04]  /*0e20*/  LDG.E.U16.CONSTANT R20, desc[UR6][R20.64] ;  /* 0x0000000614147981 */ /* 0x000ea8000c1e9500 */
[----:B------:R-:W3:Y:S01]  /*0e30*/  LDG.E.U16 R18, desc[UR6][R18.64] ;  /* 0x0000000612127981 */ /* 0x000ee2000c1e1500 */
[----:B------:R-:W-:-:S05]  /*0e40*/  VIADD R23, R23, 0x1 ;  /* 0x0000000117177836 */ /* 0x000fca0000000000 */
[----:B------:R-:W-:Y:S02]  /*0e50*/  ISETP.NE.AND P0, PT, R23, RZ, PT ;  /* 0x000000ff1700720c */ /* 0x000fe40003f05270 */
[-C--:B------:R-:W-:Y:S02]  /*0e60*/  IADD3 R10, PT, PT, R10, R7.reuse, RZ ;  /* 0x000000070a0a7210 */ /* 0x080fe40007ffe0ff */
[----:B------:R-:W-:Y:S01]  /*0e70*/  IADD3 R22, PT, PT, R22, R7, RZ ;  /* 0x0000000716167210 */ /* 0x000fe20007ffe0ff */
[----:B--2---:R-:W-:Y:S02]  /*0e80*/  HADD2.F32 R24, -RZ, R20.H0_H0 ;  /* 0x20000014ff187230 */ /* 0x004fe40000004100 */
[----:B---3--:R-:W-:-:S05]  /*0e90*/  HADD2.F32 R25, -RZ, R18.H0_H0 ;  /* 0x20000012ff197230 */ /* 0x008fca0000004100 */
[----:B------:R-:W-:-:S04]  /*0ea0*/  FMUL R25, R0, R25 ;  /* 0x0000001900197220 */ /* 0x000fc80000400000 */
[----:B------:R-:W-:-:S05]  /*0eb0*/  FMUL R24, R24, R25 ;  /* 0x0000001918187220 */ /* 0x000fca0000400000 */
[----:B------:R-:W-:-:S05]  /*0ec0*/  F2FP.F16.F32.PACK_AB R24, RZ, R24 ;  /* 0x00000018ff18723e */ /* 0x000fca00000000ff */
[----:B------:R2:W-:Y:S01]  /*0ed0*/  STG.E.U16 desc[UR6][R16.64], R24 ;  /* 0x0000001810007986 */ /* 0x0005e2000c101506 */
[----:B------:R-:W-:Y:S05]  /*0ee0*/  @P0 BRA `(.L_x_61) ;  /* 0xfffffffc00c00947 */ /* 0x000fea000383ffff */
.L_x_60:
[----:B------:R-:W-:Y:S05]  /*0ef0*/  BSYNC.RECONVERGENT B0 ;  /* 0x0000000000007941 */ /* 0x000fea0003800200 */
.L_x_59:
[----:B------:R-:W0:Y:S01]  /*0f00*/  LDC.64 R12, c[0x0][0x398] ;  /* 0x0000e600ff0c7b82 */ /* 0x000e220000000a00 */
[----:B------:R-:W-:-:S13]  /*0f10*/  ISETP.GE.U32.AND P0, PT, R11, 0x3, PT ;  /* 0x000000030b00780c */ /* 0x000fda0003f06070 */
[----:B------:R-:W-:Y:S05]  /*0f20*/  @!P0 EXIT ;  /* 0x000000000000894d */ /* 0x000fea0003800000 */
.L_x_62:
[----:B------:R-:W-:Y:S02]  /*0f30*/  IMAD R19, R9, R6, R10 ;  /* 0x0000000609137224 */ /* 0x000fe400078e020a */
[----:B------:R-:W-:-:S04]  /*0f40*/  IMAD.WIDE R14, R10, 0x2, R2 ;  /* 0x000000020a0e7825 */ /* 0x000fc800078e0202 */
[----:B-12---:R-:W-:Y:S01]  /*0f50*/  IMAD.WIDE R16, R19, 0x2, R4 ;  /* 0x0000000213107825 */ /* 0x006fe200078e0204 */
[----:B------:R-:W2:Y:S04]  /*0f60*/  LDG.E.U16.CONSTANT R18, desc[UR6][R14.64] ;  /* 0x000000060e127981 */ /* 0x000ea8000c1e9500 */
[----:B------:R-:W3:Y:S01]  /*0f70*/  LDG.E.U16 R8, desc[UR6][R16.64] ;  /* 0x0000000610087981 */ /* 0x000ee2000c1e1500 */
[----:B------:R-:W-:-:S04]  /*0f80*/  IMAD.WIDE R22, R7, 0x2, R16 ;  /* 0x0000000207167825 */ /* 0x000fc800078e0210 */
[----:B------:R-:W-:-:S05]  /*0f90*/  IMAD.WIDE R20, R7, 0x2, R14 ;  /* 0x0000000207147825 */ /* 0x000fca00078e020e */
[----:B------:R-:W4:Y:S01]  /*0fa0*/  LDG.E.U16.CONSTANT R14, desc[UR6][R20.64] ;  /* 0x00000006140e7981 */ /* 0x000f22000c1e9500 */
[----:B--2---:R-:W-:Y:S02]  /*0fb0*/  HADD2.F32 R18, -RZ, R18.H0_H0 ;  /* 0x20000012ff127230 */ /* 0x004fe40000004100 */
[----:B---3--:R-:W-:-:S05]  /*0fc0*/  HADD2.F32 R11, -RZ, R8.H0_H0 ;  /* 0x20000008ff0b7230 */ /* 0x008fca0000004100 */
[----:B------:R-:W-:-:S04]  /*0fd0*/  FMUL R11, R0, R11 ;  /* 0x0000000b000b7220 */ /* 0x000fc80000400000 */
[----:B------:R-:W-:Y:S01]  /*0fe0*/  FMUL R11, R18, R11 ;  /* 0x0000000b120b7220 */ /* 0x000fe20000400000 */
[----:B0-----:R-:W-:-:S04]  /*0ff0*/  IMAD.WIDE R18, R19, 0x2, R12 ;  /* 0x0000000213127825 */ /* 0x001fc800078e020c */
[----:B------:R-:W-:-:S04]  /*1000*/  F2FP.F16.F32.PACK_AB R11, RZ, R11 ;  /* 0x0000000bff0b723e */ /* 0x000fc800000000ff */
[----:B------:R-:W-:-:S05]  /*1010*/  PRMT R24, R11, 0x7610, R24 ;  /* 0x000076100b187816 */ /* 0x000fca0000000018 */
[----:B------:R0:W-:Y:S04]  /*1020*/  STG.E.U16 desc[UR6][R18.64], R24 ;  /* 0x0000001812007986 */ /* 0x0001e8000c101506 */
[----:B------:R-:W2:Y:S01]  /*1030*/  LDG.E.U16 R8, desc[UR6][R22.64] ;  /* 0x0000000616087981 */ /* 0x000ea2000c1e1500 */
[----:B----4-:R-:W-:Y:S02]  /*1040*/  HADD2.F32 R14, -RZ, R14.H0_H0 ;  /* 0x2000000eff0e7230 */ /* 0x010fe40000004100 */
[----:B------:R-:W-:-:S04]  /*1050*/  IMAD.WIDE R16, R7, 0x2, R22 ;  /* 0x0000000207107825 */ /* 0x000fc800078e0216 */
[----:B--2---:R-:W-:-:S05]  /*1060*/  HADD2.F32 R11, -RZ, R8.H0_H0 ;  /* 0x20000008ff0b7230 */ /* 0x004fca0000004100 */
[----:B------:R-:W-:-:S04]  /*1070*/  FMUL R11, R0, R11 ;  /* 0x0000000b000b7220 */ /* 0x000fc80000400000 */
[----:B------:R-:W-:Y:S01]  /*1080*/  FMUL R11, R14, R11 ;  /* 0x0000000b0e0b7220 */ /* 0x000fe20000400000 */
[----:B------:R-:W-:-:S04]  /*1090*/  IMAD.WIDE R14, R7, 0x2, R18 ;  /* 0x00000002070e7825 */ /* 0x000fc800078e0212 */
[----:B------:R-:W-:-:S04]  /*10a0*/  F2FP.F16.F32.PACK_AB R11, RZ, R11 ;  /* 0x0000000bff0b723e */ /* 0x000fc800000000ff */
[----:B------:R-:W-:Y:S01]  /*10b0*/  PRMT R25, R11, 0x7610, R25 ;  /* 0x000076100b197816 */ /* 0x000fe20000000019 */
[----:B0-----:R-:W-:-:S04]  /*10c0*/  IMAD.WIDE R18, R7, 0x2, R20 ;  /* 0x0000000207127825 */ /* 0x001fc800078e0214 */
[----:B------:R0:W-:Y:S04]  /*10d0*/  STG.E.U16 desc[UR6][R14.64], R25 ;  /* 0x000000190e007986 */ /* 0x0001e8000c101506 */
[----:B------:R-:W2:Y:S04]  /*10e0*/  LDG.E.U16 R8, desc[UR6][R16.64] ;  /* 0x0000000610087981 */ /* 0x000ea8000c1e1500 */
[----:B------:R-:W3:Y:S01]  /*10f0*/  LDG.E.U16.CONSTANT R20, desc[UR6][R18.64] ;  /* 0x0000000612147981 */ /* 0x000ee2000c1e9500 */
[----:B------:R-:W-:-:S04]  /*1100*/  IMAD.WIDE R22, R7, 0x2, R16 ;  /* 0x0000000207167825 */ /* 0x000fc800078e0210 */
[----:B--2---:R-:W-:Y:S02]  /*1110*/  HADD2.F32 R11, -RZ, R8.H0_H0 ;  /* 0x20000008ff0b7230 */ /* 0x004fe40000004100 */
[----:B---3--:R-:W-:-:S03]  /*1120*/  HADD2.F32 R20, -RZ, R20.H0_H0 ;  /* 0x20000014ff147230 */ /* 0x008fc60000004100 */
        /* <DEDUP_REMOVED lines=10> */
[----:B------:R-:W-:-:S05]  /*11d0*/  IMAD R10, R7, 0x4, R10 ;  /* 0x00000004070a7824 */ /* 0x000fca00078e020a */
[----:B------:R-:W-:Y:S01]  /*11e0*/  ISETP.GE.AND P0, PT, R10, R6, PT ;  /* 0x000000060a00720c */ /* 0x000fe20003f06270 */
[----:B--2---:R-:W-:Y:S02]  /*11f0*/  HADD2.F32 R11, -RZ, R22.H0_H0 ;  /* 0x20000016ff0b7230 */ /* 0x004fe40000004100 */
[----:B---3--:R-:W-:-:S03]  /*1200*/  HADD2.F32 R8, -RZ, R14.H0_H0 ;  /* 0x2000000eff087230 */ /* 0x008fc60000004100 */
[----:B------:R-:W-:-:S04]  /*1210*/  FMUL R11, R0, R11 ;  /* 0x0000000b000b7220 */ /* 0x000fc80000400000 */
[----:B------:R-:W-:-:S05]  /*1220*/  FMUL R8, R8, R11 ;  /* 0x0000000b08087220 */ /* 0x000fca0000400000 */
[----:B------:R-:W-:-:S05]  /*1230*/  F2FP.F16.F32.PACK_AB R8, RZ, R8 ;  /* 0x00000008ff08723e */ /* 0x000fca00000000ff */
[----:B------:R1:W-:Y:S01]  /*1240*/  STG.E.U16 desc[UR6][R16.64], R8 ;  /* 0x0000000810007986 */ /* 0x0003e2000c101506 */
[----:B------:R-:W-:Y:S05]  /*1250*/  @!P0 BRA `(.L_x_62) ;  /* 0xfffffffc00348947 */ /* 0x000fea000383ffff */
[----:B------:R-:W-:Y:S05]  /*1260*/  EXIT ;  /* 0x000000000000794d */ /* 0x000fea0003800000 */
        .weak           $__internal_2_$__cuda_sm3x_div_rn_noftz_f32_slowpath
        .type           $__internal_2_$__cuda_sm3x_div_rn_noftz_f32_slowpath,@function
        .size           $__internal_2_$__cuda_sm3x_div_rn_noftz_f32_slowpath,(.L_x_102 - $__internal_2_$__cuda_sm3x_div_rn_noftz_f32_slowpath)
$__internal_2_$__cuda_sm3x_div_rn_noftz_f32_slowpath:
        /* <DEDUP_REMOVED lines=35> */
.L_x_64:
[----:B------:R-:W-:Y:S01]  /*14a0*/  LEA R13, R11, 0xc0800000, 0x17 ;  /* 0xc08000000b0d7811 */ /* 0x000fe200078eb8ff */
[----:B------:R-:W-:Y:S03]  /*14b0*/  BSSY.RECONVERGENT B2, `(.L_x_69) ;  /* 0x0000036000027945 */ /* 0x000fe60003800200 */
[----:B------:R-:W-:Y:S01]  /*14c0*/  IADD3 R13, PT, PT, -R13, R2, RZ ;  /* 0x000000020d0d7210 */ /* 0x000fe20007ffe1ff */
[----:B------:R-:W-:-:S03]  /*14d0*/  VIADD R2, R14, 0xffffff81 ;  /* 0xffffff810e027836 */ /* 0x000fc60000000000 */
[----:B------:R-:W0:Y:S01]  /*14e0*/  MUFU.RCP R12, R13 ;  /* 0x0000000d000c7308 */ /* 0x000e220000001000 */
[----:B------:R-:W-:Y:S01]  /*14f0*/  FADD.FTZ R15, -R13, -RZ ;  /* 0x800000ff0d0f7221 */ /* 0x000fe20000010100 */
[----:B------:R-:W-:-:S03]  /*1500*/  IMAD R0, R2, -0x800000, R3 ;  /* 0xff80000002007824 */ /* 0x000fc600078e0203 */
[----:B0-----:R-:W-:-:S04]  /*1510*/  FFMA R17, R12, R15, 1 ;  /* 0x3f8000000c117423 */ /* 0x001fc8000000000f */
[----:B------:R-:W-:-:S04]  /*1520*/  FFMA R14, R12, R17, R12 ;  /* 0x000000110c0e7223 */ /* 0x000fc8000000000c */
[----:B------:R-:W-:-:S04]  /*1530*/  FFMA R3, R0, R14, RZ ;  /* 0x0000000e00037223 */ /* 0x000fc800000000ff */
[----:B------:R-:W-:-:S04]  /*1540*/  FFMA R12, R15, R3, R0 ;  /* 0x000000030f0c7223 */ /* 0x000fc80000000000 */
[----:B------:R-:W-:Y:S01]  /*1550*/  FFMA R3, R14, R12, R3 ;  /* 0x0000000c0e037223 */ /* 0x000fe20000000003 */
[----:B------:R-:W-:-:S03]  /*1560*/  IADD3 R12, PT, PT, R2, 0x7f, -R11 ;  /* 0x0000007f020c7810 */ /* 0x000fc60007ffe80b */
[----:B------:R-:W-:Y:S01]  /*1570*/  FFMA R16, R15, R3, R0 ;  /* 0x000000030f107223 */ /* 0x000fe20000000000 */
[----:B------:R-:W-:-:S03]  /*1580*/  IADD3 R7, PT, PT, R12, R7, RZ ;  /* 0x000000070c077210 */ /* 0x000fc60007ffe0ff */
        /* <DEDUP_REMOVED lines=36> */
.L_x_71:
[----:B------:R-:W-:-:S04]  /*17d0*/  LOP3.LUT R0, R0, 0x80000000, RZ, 0xc0, !PT ;  /* 0x8000000000007812 */ /* 0x000fc800078ec0ff */
[----:B------:R-:W-:Y:S01]  /*17e0*/  LOP3.LUT R0, R0, 0x7f800000, RZ, 0xfc, !PT ;  /* 0x7f80000000007812 */ /* 0x000fe200078efcff */
[----:B------:R-:W-:Y:S06]  /*17f0*/  BRA `(.L_x_72) ;  /* 0x0000000000047947 */ /* 0x000fec0003800000 */
.L_x_70:
[----:B------:R-:W-:-:S07]  /*1800*/  LEA R0, R7, R0, 0x17 ;  /* 0x0000000007007211 */ /* 0x000fce00078eb8ff */
.L_x_72:
[----:B------:R-:W-:Y:S05]  /*1810*/  BSYNC.RECONVERGENT B2 ;  /* 0x0000000000027941 */ /* 0x000fea0003800200 */
.L_x_69:
[----:B------:R-:W-:Y:S05]  /*1820*/  BRA `(.L_x_73) ;  /* 0x0000000000207947 */ /* 0x000fea0003800000 */
.L_x_68:
[----:B------:R-:W-:-:S04]  /*1830*/  LOP3.LUT R0, R2, 0x80000000, R3, 0x48, !PT ;  /* 0x8000000002007812 */ /* 0x000fc800078e4803 */
[----:B------:R-:W-:Y:S01]  /*1840*/  LOP3.LUT R0, R0, 0x7f800000, RZ, 0xfc, !PT ;  /* 0x7f80000000007812 */ /* 0x000fe200078efcff */
[----:B------:R-:W-:Y:S06]  /*1850*/  BRA `(.L_x_73) ;  /* 0x0000000000147947 */ /* 0x000fec0003800000 */
.L_x_67:
[----:B------:R-:W-:Y:S01]  /*1860*/  LOP3.LUT R0, R2, 0x80000000, R3, 0x48, !PT ;  /* 0x8000000002007812 */ /* 0x000fe200078e4803 */
[----:B------:R-:W-:Y:S06]  /*1870*/  BRA `(.L_x_73) ;  /* 0x00000000000c7947 */ /* 0x000fec0003800000 */
.L_x_66:
[----:B------:R-:W0:Y:S01]  /*1880*/  MUFU.RSQ R0, -QNAN ;  /* 0xffc0000000007908 */ /* 0x000e220000001400 */
[----:B------:R-:W-:Y:S05]  /*1890*/  BRA `(.L_x_73) ;  /* 0x0000000000047947 */ /* 0x000fea0003800000 */
.L_x_65:
[----:B------:R-:W-:-:S07]  /*18a0*/  FADD.FTZ R0, R3, R0 ;  /* 0x0000000003007221 */ /* 0x000fce0000010000 */
.L_x_73:
[----:B------:R-:W-:Y:S05]  /*18b0*/  BSYNC.RECONVERGENT B1 ;  /* 0x0000000000017941 */ /* 0x000fea0003800200 */
.L_x_63:
[----:B------:R-:W-:-:S04]  /*18c0*/  HFMA2 R7, -RZ, RZ, 0, 0 ;  /* 0x00000000ff077431 */ /* 0x000fc800000001ff */
[----:B0-----:R-:W-:Y:S05]  /*18d0*/  RET.REL.NODEC R6 `(fused_residual_rmsnorm_f16) ;  /* 0xffffffe406c87950 */ /* 0x001fea0003c3ffff */
.L_x_74:
        /* <DEDUP_REMOVED lines=10> */
.L_x_102:


//--------------------- .text.fused_residual_rmsnorm_bf16 --------------------------
	.section	.text.fused_residual_rmsnorm_bf16,"ax",@progbits
	.align	128
        .global         fused_residual_rmsnorm_bf16
        .type           fused_residual_rmsnorm_bf16,@function
        .size           fused_residual_rmsnorm_bf16,(.L_x_103 - fused_residual_rmsnorm_bf16)
        .other          fused_residual_rmsnorm_bf16,@"STO_CUDA_ENTRY STV_DEFAULT"
fused_residual_rmsnorm_bf16:
.text.fused_residual_rmsnorm_bf16:
[----:B------:R-:W-:Y:S01]  /*0000*/  LDC R1, c[0x0][0x37c] ;  /* 0x0000df00ff017b82 */ /* 0x000fe20000000800 */
[----:B------:R-:W0:Y:S07]  /*0010*/  S2R R10, SR_TID.X ;  /* 0x00000000000a7919 */ /* 0x000e2e0000002100 */
[----:B------:R-:W0:Y:S01]  /*0020*/  LDC R11, c[0x0][0x3a0] ;  /* 0x0000e800ff0b7b82 */ /* 0x000e220000000800 */
[----:B------:R-:W1:Y:S01]  /*0030*/  LDCU.64 UR6, c[0x0][0x358] ;  /* 0x00006b00ff0677ac */ /* 0x000e620008000a00 */
[----:B------:R-:W-:Y:S01]  /*0040*/  BSSY.RECONVERGENT B0, `(.L_x_75) ;  /* 0x000007b000007945 */ /* 0x000fe20003800200 */
[----:B------:R-:W2:Y:S01]  /*0050*/  S2R R0, SR_TID.Y ;  /* 0x0000000000007919 */ /* 0x000ea20000002200 */
[----:B------:R-:W-:-:S04]  /*0060*/  IMAD.MOV.U32 R28, RZ, RZ, RZ ;  /* 0x000000ffff1c7224 */ /* 0x000fc800078e00ff */
        /* <DEDUP_REMOVED lines=11> */
[----:B------:R-:W-:Y:S01]  /*0120*/  IMAD.MOV.U32 R28, RZ, RZ, RZ ;  /* 0x000000ffff1c7224 */ /* 0x000fe200078e00ff */
        /* <DEDUP_REMOVED lines=10> */
[----:B0-----:R-:W-:Y:S01]  /*01d0*/  IMAD.MOV.U32 R2, RZ, RZ, RZ ;  /* 0x000000ffff027224 */ /* 0x001fe200078e00ff */
        /* <DEDUP_REMOVED lines=8> */
[----:B------:R-:W-:Y:S02]  /*0260*/  @P0 IMAD.IADD R0, R0, 0x1, -R27 ;  /* 0x0000000100000824 */ /* 0x000fe400078e0a1b */
[----:B------:R-:W-:-:S03]  /*0270*/  @P0 VIADD R7, R7, 0x1 ;  /* 0x0000000107070836 */ /* 0x000fc60000000000 */
[----:B------:R-:W-:-:S13]  /*0280*/  ISETP.GE.U32.AND P1, PT, R0, R27, PT ;  /* 0x0000001b0000720c */ /* 0x000fda0003f26070 */
[----:B------:R-:W-:Y:S02]  /*0290*/  @P1 IADD3 R7, PT, PT, R7, 0x1, RZ ;  /* 0x0000000107071810 */ /* 0x000fe40007ffe0ff */
[----:B------:R-:W-:-:S05]  /*02a0*/  @!P2 LOP3.LUT R7, RZ, R27, RZ, 0x33, !PT ;  /* 0x0000001bff07a212 */ /* 0x000fca00078e33ff */
[----:B------:R-:W-:-:S05]  /*02b0*/  IMAD.IADD R20, R20, 0x1, R7 ;  /* 0x0000000114147824 */ /* 0x000fca00078e0207 */
[----:B------:R-:W-:-:S04]  /*02c0*/  LOP3.LUT R0, R20, 0x3, RZ, 0xc0, !PT ;  /* 0x0000000314007812 */ /* 0x000fc800078ec0ff */
[----:B------:R-:W-:Y:S02]  /*02d0*/  ISETP.NE.AND P0, PT, R0, 0x3, PT ;  /* 0x000000030000780c */ /* 0x000fe40003f05270 */
[----:B------:R-:W-:-:S11]  /*02e0*/  MOV R0, R10 ;  /* 0x0000000a00007202 */ /* 0x000fd60000000f00 */
[----:B0-----:R-:W-:Y:S05]  /*02f0*/  @!P0 BRA `(.L_x_78) ;  /* 0x0000000000608947 */ /* 0x001fea0003800000 */
[----:B------:R-:W0:Y:S01]  /*0300*/  LDC.64 R6, c[0x0][0x380] ;  /* 0x0000e000ff067b82 */ /* 0x000e220000000a00 */
[----:B------:R-:W-:Y:S02]  /*0310*/  VIADD R0, R20, 0x1 ;  /* 0x0000000114007836 */ /* 0x000fe40000000000 */
[----:B------:R-:W-:Y:S02]  /*0320*/  HFMA2 R28, -RZ, RZ, 0, 0 ;  /* 0x00000000ff1c7431 */ /* 0x000fe400000001ff */
[--C-:B------:R-:W-:Y:S01]  /*0330*/  IMAD R21, R9, R11, R10.reuse ;  /* 0x0000000b09157224 */ /* 0x100fe200078e020a */
[----:B------:R-:W-:Y:S01]  /*0340*/  LOP3.LUT R22, R0, 0x3, RZ, 0xc0, !PT ;  /* 0x0000000300167812 */ /* 0x000fe200078ec0ff */
[----:B------:R-:W-:Y:S01]  /*0350*/  IMAD.MOV.U32 R0, RZ, RZ, R10 ;  /* 0x000000ffff007224 */ /* 0x000fe200078e000a */
[----:B------:R-:W1:Y:S02]  /*0360*/  LDC.64 R12, c[0x0][0x388] ;  /* 0x0000e200ff0c7b82 */ /* 0x000e640000000a00 */
[----:B------:R-:W-:-:S07]  /*0370*/  IADD3 R22, PT, PT, -R22, RZ, RZ ;  /* 0x000000ff16167210 */ /* 0x000fce0007ffe1ff */
.L_x_79:
[----:B0-----:R-:W-:-:S04]  /*0380*/  IMAD.WIDE R16, R21, 0x2, R6 ;  /* 0x0000000215107825 */ /* 0x001fc800078e0206 */
[----:B-12---:R-:W-:Y:S02]  /*0390*/  IMAD.WIDE R14, R21, 0x2, R12 ;  /* 0x00000002150e7825 */ /* 0x006fe400078e020c */
[----:B------:R-:W2:Y:S04]  /*03a0*/  LDG.E.U16.CONSTANT R16, desc[UR6][R16.64] ;  /* 0x0000000610107981 */ /* 0x000ea8000c1e9500 */
[----:B------:R-:W3:Y:S01]  /*03b0*/  LDG.E.U16.CONSTANT R14, desc[UR6][R14.64] ;  /* 0x000000060e0e7981 */ /* 0x000ee2000c1e9500 */
[----:B------:R-:W-:-:S05]  /*03c0*/  VIADD R22, R22, 0x1 ;  /* 0x0000000116167836 */ /* 0x000fca0000000000 */
[----:B------:R-:W-:Y:S02]  /*03d0*/  ISETP.NE.AND P0, PT, R22, RZ, PT ;  /* 0x000000ff1600720c */ /* 0x000fe40003f05270 */
[----:B------:R-:W-:Y:S02]  /*03e0*/  IADD3 R0, PT, PT, R0, R27, RZ ;  /* 0x0000001b00007210 */ /* 0x000fe40007ffe0ff */
[----:B--2---:R-:W-:Y:S01]  /*03f0*/  SHF.L.U32 R18, R16, 0x10, RZ ;  /* 0x0000001010127819 */ /* 0x004fe200000006ff */
[----:B---3--:R-:W-:-:S04]  /*0400*/  IMAD.U32 R19, R14, 0x10000, RZ ;  /* 0x000100000e137824 */ /* 0x008fc800078e00ff */
[----:B------:R-:W-:Y:S01]  /*0410*/  FADD R23, R18, R19 ;  /* 0x0000001312177221 */ /* 0x000fe20000000000 */
[----:B------:R-:W-:-:S04]  /*0420*/  IMAD.WIDE R18, R21, 0x2, R4 ;  /* 0x0000000215127825 */ /* 0x000fc800078e0204 */
[----:B------:R-:W-:-:S05]  /*0430*/  F2FP.BF16.F32.PACK_AB R15, RZ, R23 ;  /* 0x00000017ff0f723e */ /* 0x000fca00000010ff */
[----:B------:R2:W-:Y:S01]  /*0440*/  STG.E.U16 desc[UR6][R18.64], R15 ;  /* 0x0000000f12007986 */ /* 0x0005e2000c101506 */
[----:B------:R-:W-:Y:S01]  /*0450*/  FFMA R28, R23, R23, R28 ;  /* 0x00000017171c7223 */ /* 0x000fe2000000001c */
[----:B------:R-:W-:Y:S01]  /*0460*/  IMAD.IADD R21, R21, 0x1, R27 ;  /* 0x0000000115157824 */ /* 0x000fe200078e021b */
[----:B------:R-:W-:Y:S06]  /*0470*/  @P0 BRA `(.L_x_79) ;  /* 0xfffffffc00c00947 */ /* 0x000fec000383ffff */
.L_x_78:
[----:B------:R-:W-:Y:S05]  /*0480*/  BSYNC.RECONVERGENT B1 ;  /* 0x0000000000017941 */ /* 0x000fea0003800200 */
.L_x_77:
[----:B------:R-:W0:Y:S01]  /*0490*/  LDC.64 R6, c[0x0][0x388] ;  /* 0x0000e200ff067b82 */ /* 0x000e220000000a00 */
[----:B------:R-:W-:-:S13]  /*04a0*/  ISETP.GE.U32.AND P0, PT, R20, 0x3, PT ;  /* 0x000000031400780c */ /* 0x000fda0003f06070 */
[----:B------:R-:W-:Y:S05]  /*04b0*/  @!P0 BRA `(.L_x_76) ;  /* 0x0000000000cc8947 */ /* 0x000fea0003800000 */
.L_x_80:
        /* <DEDUP_REMOVED lines=14> */
[----:B------:R-:W5:Y:S04]  /*05a0*/  LDG.E.U16.CONSTANT R22, desc[UR6][R22.64] ;  /* 0x0000000616167981 */ /* 0x000f68000c1e9500 */
[----:B------:R0:W5:Y:S04]  /*05b0*/  LDG.E.U16.CONSTANT R12, desc[UR6][R12.64] ;  /* 0x000000060c0c7981 */ /* 0x000168000c1e9500 */
[----:B------:R-:W5:Y:S01]  /*05c0*/  LDG.E.U16.CONSTANT R24, desc[UR6][R24.64] ;  /* 0x0000000618187981 */ /* 0x000f62000c1e9500 */
[----:B------:R-:W-:-:S04]  /*05d0*/  LEA R0, R27, R0, 0x2 ;  /* 0x000000001b007211 */ /* 0x000fc800078e10ff */
[----:B------:R-:W-:Y:S02]  /*05e0*/  ISETP.GE.AND P0, PT, R0, R11, PT ;  /* 0x0000000b0000720c */ /* 0x000fe40003f06270 */
[----:B---3--:R-:W-:Y:S01]  /*05f0*/  SHF.L.U32 R21, R26, 0x10, RZ ;  /* 0x000000101a157819 */ /* 0x008fe200000006ff */
[----:B--2---:R-:W-:-:S04]  /*0600*/  IMAD.U32 R20, R20, 0x10000, RZ ;  /* 0x0001000014147824 */ /* 0x004fc800078e00ff */
[----:B------:R-:W-:Y:S01]  /*0610*/  FADD R21, R21, R20 ;  /* 0x0000001415157221 */ /* 0x000fe20000000000 */
[----:B----4-:R-:W-:Y:S01]  /*0620*/  SHF.L.U32 R15, R15, 0x10, RZ ;  /* 0x000000100f0f7819 */ /* 0x010fe200000006ff */
[----:B-----5:R-:W-:-:S03]  /*0630*/  IMAD.U32 R20, R16, 0x10000, RZ ;  /* 0x0001000010147824 */ /* 0x020fc600078e00ff */
[----:B0-----:R-:W-:Y:S01]  /*0640*/  F2FP.BF16.F32.PACK_AB R13, RZ, R21 ;  /* 0x00000015ff0d723e */ /* 0x001fe200000010ff */
[----:B------:R-:W-:-:S04]  /*0650*/  IMAD.WIDE R16, R29, 0x2, R4 ;  /* 0x000000021d107825 */ /* 0x000fc800078e0204 */
[----:B------:R-:W-:Y:S01]  /*0660*/  FADD R20, R15, R20 ;  /* 0x000000140f147221 */ /* 0x000fe20000000000 */
[----:B------:R-:W-:Y:S02]  /*0670*/  SHF.L.U32 R14, R14, 0x10, RZ ;  /* 0x000000100e0e7819 */ /* 0x000fe400000006ff */
[----:B------:R-:W-:Y:S01]  /*0680*/  SHF.L.U32 R22, R22, 0x10, RZ ;  /* 0x0000001016167819 */ /* 0x000fe200000006ff */
[----:B------:R-:W-:Y:S02]  /*0690*/  IMAD.U32 R19, R12, 0x10000, RZ ;  /* 0x000100000c137824 */ /* 0x000fe400078e00ff */
[----:B------:R-:W-:Y:S01]  /*06a0*/  IMAD.U32 R15, R24, 0x10000, RZ ;  /* 0x00010000180f7824 */ /* 0x000fe200078e00ff */
[----:B------:R-:W-:Y:S01]  /*06b0*/  PRMT R24, R13, 0x7610, R24 ;  /* 0x000076100d187816 */ /* 0x000fe20000000018 */
[----:B------:R-:W-:-:S04]  /*06c0*/  IMAD.WIDE R12, R27, 0x2, R16 ;  /* 0x000000021b0c7825 */ /* 0x000fc800078e0210 */
[----:B------:R-:W-:Y:S01]  /*06d0*/  FADD R23, R14, R19 ;  /* 0x000000130e177221 */ /* 0x000fe20000000000 */
[----:B------:R-:W-:Y:S01]  /*06e0*/  FADD R22, R22, R15 ;  /* 0x0000000f16167221 */ /* 0x000fe20000000000 */
[----:B------:R-:W-:-:S03]  /*06f0*/  IMAD.WIDE R14, R27, 0x2, R12 ;  /* 0x000000021b0e7825 */ /* 0x000fc600078e020c */
[----:B------:R-:W-:Y:S02]  /*0700*/  F2FP.BF16.F32.PACK_AB R18, RZ, R23 ;  /* 0x00000017ff12723e */ /* 0x000fe400000010ff */
[----:B------:R-:W-:Y:S01]  /*0710*/  F2FP.BF16.F32.PACK_AB R19, RZ, R22 ;  /* 0x00000016ff13723e */ /* 0x000fe200000010ff */
[----:B------:R0:W-:Y:S01]  /*0720*/  STG.E.U16 desc[UR6][R16.64], R24 ;  /* 0x0000001810007986 */ /* 0x0001e2000c101506 */
[----:B------:R-:W-:Y:S02]  /*0730*/  PRMT R25, R18, 0x7610, R25 ;  /* 0x0000761012197816 */ /* 0x000fe40000000019 */
[----:B------:R-:W-:Y:S01]  /*0740*/  PRMT R26, R19, 0x7610, R26 ;  /* 0x00007610131a7816 */ /* 0x000fe2000000001a */
[----:B------:R-:W-:Y:S01]  /*0750*/  IMAD.WIDE R18, R27, 0x2, R14 ;  /* 0x000000021b127825 */ /* 0x000fe200078e020e */
[----:B0-----:R-:W-:-:S05]  /*0760*/  F2FP.BF16.F32.PACK_AB R17, RZ, R20 ;  /* 0x00000014ff11723e */ /* 0x001fca00000010ff */
        /* <DEDUP_REMOVED lines=8> */
.L_x_76:
[----:B------:R-:W-:Y:S05]  /*07f0*/  BSYNC.RECONVERGENT B0 ;  /* 0x0000000000007941 */ /* 0x000fea0003800200 */
.L_x_75:
        /* <DEDUP_REMOVED lines=26> */
[----:B------:R-:W-:Y:S01]  /*09a0*/  IMAD.MOV.U32 R7, RZ, RZ, RZ ;  /* 0x000000ffff077224 */ /* 0x000fe200078e00ff */
[----:B-1----:R-:W-:-:S03]  /*09b0*/  @!P1 LEA R13, R14, R13, 0x18 ;  /* 0x0000000d0e0d9211 */ /* 0x002fc600078ec0ff */
[----:B------:R-:W-:Y:S01]  /*09c0*/  @!P0 STS [R6], R3 ;  /* 0x0000000306008388 */ /* 0x000fe20000000800 */
[----:B------:R-:W-:Y:S01]  /*09d0*/  @!P1 LEA R12, R12, R13, 0x2 ;  /* 0x0000000d0c0c9211 */ /* 0x000fe200078e10ff */
        /* <DEDUP_REMOVED lines=12> */
.L_x_81:
        /* <DEDUP_REMOVED lines=8> */
[----:B------:R-:W-:Y:S05]  /*0b20*/  CALL.REL.NOINC `($__internal_3_$__cuda_sm3x_div_rn_noftz_f32_slowpath) ;  /* 0x0000000400d07944 */ /* 0x000fea0003c00000 */
.L_x_83:
[----:B------:R-:W-:Y:S05]  /*0b30*/  BSYNC.RECONVERGENT B0 ;  /* 0x0000000000007941 */ /* 0x000fea0003800200 */
.L_x_82:
        /* <DEDUP_REMOVED lines=15> */
[----:B0-----:R-:W-:-:S04]  /*0c30*/  VIADD R2, R14, 0xffffffe ;  /* 0x0ffffffe0e027836 */ /* 0x001fc80000000000 */
        /* <DEDUP_REMOVED lines=25> */
[----:B------:R-:W1:Y:S02]  /*0dd0*/  LDC.64 R12, c[0x0][0x398] ;  /* 0x0000e600ff0c7b82 */ /* 0x000e640000000a00 */
[----:B------:R-:W-:-:S07]  /*0de0*/  IMAD.MOV R23, RZ, RZ, -R16 ;  /* 0x000000ffff177224 */ /* 0x000fce00078e0a10 */
.L_x_86:
[----:B-12---:R-:W-:-:S04]  /*0df0*/  IMAD.WIDE R16, R22, 0x2, R12 ;  /* 0x0000000216107825 */ /* 0x006fc800078e020c */
[----:B0-----:R-:W-:-:S04]  /*0e00*/  IMAD.WIDE R20, R10, 0x2, R14 ;  /* 0x000000020a147825 */ /* 0x001fc800078e020e */
[----:B------:R-:W-:Y:S02]  /*0e10*/  IMAD.WIDE R18, R8, 0x2, R16 ;  /* 0x0000000208127825 */ /* 0x000fe400078e0210 */
[----:B------:R-:W2:Y:S04]  /*0e20*/  LDG.E.U16.CONSTANT R20, desc[UR6][R20.64] ;  /* 0x0000000614147981 */ /* 0x000ea8000c1e9500 */
[----:B------:R-:W3:Y:S01]  /*0e30*/  LDG.E.U16 R18, desc[UR6][R18.64] ;  /* 0x0000000612127981 */ /* 0x000ee2000c1e1500 */
[----:B------:R-:W-:-:S04]  /*0e40*/  IADD3 R23, PT, PT, R23, 0x1, RZ ;  /* 0x0000000117177810 */ /* 0x000fc80007ffe0ff */
[----:B------:R-:W-:Y:S01]  /*0e50*/  ISETP.NE.AND P0, PT, R23, RZ, PT ;  /* 0x000000ff1700720c */ /* 0x000fe20003f05270 */
[----:B------:R-:W-:Y:S01]  /*0e60*/  IMAD.IADD R10, R10, 0x1, R7 ;  /* 0x000000010a0a7824 */ /* 0x000fe200078e0207 */
[----:B------:R-:W-:Y:S02]  /*0e70*/  IADD3 R22, PT, PT, R22, R7, RZ ;  /* 0x0000000716167210 */ /* 0x000fe40007ffe0ff */
[----:B---3--:R-:W-:Y:S01]  /*0e80*/  SHF.L.U32 R25, R18, 0x10, RZ ;  /* 0x0000001012197819 */ /* 0x008fe200000006ff */
[----:B--2---:R-:W-:-:S04]  /*0e90*/  IMAD.U32 R24, R20, 0x10000, RZ ;  /* 0x0001000014187824 */ /* 0x004fc800078e00ff */
[----:B------:R-:W-:-:S04]  /*0ea0*/  FMUL R25, R0, R25 ;  /* 0x0000001900197220 */ /* 0x000fc80000400000 */
[----:B------:R-:W-:-:S05]  /*0eb0*/  FMUL R24, R24, R25 ;  /* 0x0000001918187220 */ /* 0x000fca0000400000 */
[----:B------:R-:W-:-:S05]  /*0ec0*/  F2FP.BF16.F32.PACK_AB R24, RZ, R24 ;  /* 0x00000018ff18723e */ /* 0x000fca00000010ff */
[----:B------:R2:W-:Y:S01]  /*0ed0*/  STG.E.U16 desc[UR6][R16.64], R24 ;  /* 0x0000001810007986 */ /* 0x0005e2000c101506 */
[----:B------:R-:W-:Y:S05]  /*0ee0*/  @P0 BRA `(.L_x_86) ;  /* 0xfffffffc00c00947 */ /* 0x000fea000383ffff */
.L_x_85:
[----:B------:R-:W-:Y:S05]  /*0ef0*/  BSYNC.RECONVERGENT B0 ;  /* 0x0000000000007941 */ /* 0x000fea0003800200 */
.L_x_84:
[----:B------:R-:W0:Y:S01]  /*0f00*/  LDC.64 R12, c[0x0][0x398] ;  /* 0x0000e600ff0c7b82 */ /* 0x000e220000000a00 */
[----:B------:R-:W-:-:S13]  /*0f10*/  ISETP.GE.U32.AND P0, PT, R11, 0x3, PT ;  /* 0x000000030b00780c */ /* 0x000fda0003f06070 */
[----:B------:R-:W-:Y:S05]  /*0f20*/  @!P0 EXIT ;  /* 0x000000000000894d */ /* 0x000fea0003800000 */
.L_x_87:
        /* <DEDUP_REMOVED lines=8> */
[----:B--2---:R-:W-:Y:S01]  /*0fb0*/  SHF.L.U32 R18, R18, 0x10, RZ ;  /* 0x0000001012127819 */ /* 0x004fe200000006ff */
[----:B---3--:R-:W-:-:S04]  /*0fc0*/  IMAD.U32 R11, R8, 0x10000, RZ ;  /* 0x00010000080b7824 */ /* 0x008fc800078e00ff */
[----:B------:R-:W-:-:S04]  /*0fd0*/  FMUL R11, R0, R11 ;  /* 0x0000000b000b7220 */ /* 0x000fc80000400000 */
[----:B------:R-:W-:Y:S01]  /*0fe0*/  FMUL R11, R18, R11 ;  /* 0x0000000b120b7220 */ /* 0x000fe20000400000 */
[----:B0-----:R-:W-:-:S04]  /*0ff0*/  IMAD.WIDE R18, R19, 0x2, R12 ;  /* 0x0000000213127825 */ /* 0x001fc800078e020c */
[----:B------:R-:W-:-:S04]  /*1000*/  F2FP.BF16.F32.PACK_AB R11, RZ, R11 ;  /* 0x0000000bff0b723e */ /* 0x000fc800000010ff */
[----:B------:R-:W-:-:S05]  /*1010*/  PRMT R24, R11, 0x7610, R24 ;  /* 0x000076100b187816 */ /* 0x000fca0000000018 */
[----:B------:R0:W-:Y:S04]  /*1020*/  STG.E.U16 desc[UR6][R18.64], R24 ;  /* 0x0000001812007986 */ /* 0x0001e8000c101506 */
[----:B------:R-:W2:Y:S01]  /*1030*/  LDG.E.U16 R8, desc[UR6][R22.64] ;  /* 0x0000000616087981 */ /* 0x000ea2000c1e1500 */
[----:B----4-:R-:W-:Y:S01]  /*1040*/  SHF.L.U32 R14, R14, 0x10, RZ ;  /* 0x000000100e0e7819 */ /* 0x010fe200000006ff */
[----:B------:R-:W-:-:S04]  /*1050*/  IMAD.WIDE R16, R7, 0x2, R22 ;  /* 0x0000000207107825 */ /* 0x000fc800078e0216 */
[----:B--2---:R-:W-:-:S04]  /*1060*/  IMAD.U32 R11, R8, 0x10000, RZ ;  /* 0x00010000080b7824 */ /* 0x004fc800078e00ff */
[----:B------:R-:W-:-:S04]  /*1070*/  FMUL R11, R0, R11 ;  /* 0x0000000b000b7220 */ /* 0x000fc80000400000 */
[----:B------:R-:W-:Y:S01]  /*1080*/  FMUL R11, R14, R11 ;  /* 0x0000000b0e0b7220 */ /* 0x000fe20000400000 */
[----:B------:R-:W-:-:S04]  /*1090*/  IMAD.WIDE R14, R7, 0x2, R18 ;  /* 0x00000002070e7825 */ /* 0x000fc800078e0212 */
[----:B------:R-:W-:-:S04]  /*10a0*/  F2FP.BF16.F32.PACK_AB R11, RZ, R11 ;  /* 0x0000000bff0b723e */ /* 0x000fc800000010ff */
[----:B------:R-:W-:Y:S01]  /*10b0*/  PRMT R25, R11, 0x7610, R25 ;  /* 0x000076100b197816 */ /* 0x000fe20000000019 */
[----:B0-----:R-:W-:-:S04]  /*10c0*/  IMAD.WIDE R18, R7, 0x2, R20 ;  /* 0x0000000207127825 */ /* 0x001fc800078e0214 */
[----:B------:R0:W-:Y:S04]  /*10d0*/  STG.E.U16 desc[UR6][R14.64], R25 ;  /* 0x000000190e007986 */ /* 0x0001e8000c101506 */
[----:B------:R-:W2:Y:S04]  /*10e0*/  LDG.E.U16 R8, desc[UR6][R16.64] ;  /* 0x0000000610087981 */ /* 0x000ea8000c1e1500 */
[----:B------:R-:W3:Y:S01]  /*10f0*/  LDG.E.U16.CONSTANT R20, desc[UR6][R18.64] ;  /* 0x0000000612147981 */ /* 0x000ee2000c1e9500 */
[----:B------:R-:W-:-:S04]  /*1100*/  IMAD.WIDE R22, R7, 0x2, R16 ;  /* 0x0000000207167825 */ /* 0x000fc800078e0210 */
[----:B--2---:R-:W-:Y:S01]  /*1110*/  IMAD.U32 R11, R8, 0x10000, RZ ;  /* 0x00010000080b7824 */ /* 0x004fe200078e00ff */
[----:B---3--:R-:W-:-:S03]  /*1120*/  SHF.L.U32 R20, R20, 0x10, RZ ;  /* 0x0000001014147819 */ /* 0x008fc600000006ff */
[----:B------:R-:W-:-:S04]  /*1130*/  FMUL R11, R0, R11 ;  /* 0x0000000b000b7220 */ /* 0x000fc80000400000 */
[----:B------:R-:W-:Y:S01]  /*1140*/  FMUL R11, R20, R11 ;  /* 0x0000000b140b7220 */ /* 0x000fe20000400000 */
[----:B------:R-:W-:-:S04]  /*1150*/  IMAD.WIDE R20, R7, 0x2, R14 ;  /* 0x0000000207147825 */ /* 0x000fc800078e020e */
[----:B------:R-:W-:Y:S01]  /*1160*/  F2FP.BF16.F32.PACK_AB R11, RZ, R11 ;  /* 0x0000000bff0b723e */ /* 0x000fe200000010ff */
[----:B0-----:R-:W-:-:S03]  /*1170*/  IMAD.WIDE R14, R7, 0x2, R18 ;  /* 0x00000002070e7825 */ /* 0x001fc600078e0212 */
[----:B------:R-:W-:-:S03]  /*1180*/  PRMT R24, R11, 0x7610, R24 ;  /* 0x000076100b187816 */ /* 0x000fc60000000018 */
[----:B------:R-:W2:Y:S04]  /*1190*/  LDG.E.U16.CONSTANT R14, desc[UR6][R14.64] ;  /* 0x000000060e0e7981 */ /* 0x000ea8000c1e9500 */
[----:B------:R1:W-:Y:S04]  /*11a0*/  STG.E.U16 desc[UR6][R20.64], R24 ;  /* 0x0000001814007986 */ /* 0x0003e8000c101506 */
[----:B------:R-:W3:Y:S01]  /*11b0*/  LDG.E.U16 R22, desc[UR6][R22.64] ;  /* 0x0000000616167981 */ /* 0x000ee2000c1e1500 */
[----:B------:R-:W-:-:S04]  /*11c0*/  IMAD.WIDE R16, R7, 0x2, R20 ;  /* 0x0000000207107825 */ /* 0x000fc800078e0214 */
[----:B------:R-:W-:-:S05]  /*11d0*/  IMAD R10, R7, 0x4, R10 ;  /* 0x00000004070a7824 */ /* 0x000fca00078e020a */
[----:B------:R-:W-:Y:S02]  /*11e0*/  ISETP.GE.AND P0, PT, R10, R6, PT ;  /* 0x000000060a00720c */ /* 0x000fe40003f06270 */
[----:B--2---:R-:W-:Y:S01]  /*11f0*/  SHF.L.U32 R8, R14, 0x10, RZ ;  /* 0x000000100e087819 */ /* 0x004fe200000006ff */
[----:B---3--:R-:W-:-:S04]  /*1200*/  IMAD.U32 R11, R22, 0x10000, RZ ;  /* 0x00010000160b7824 */ /* 0x008fc800078e00ff */
[----:B------:R-:W-:-:S04]  /*1210*/  FMUL R11, R0, R11 ;  /* 0x0000000b000b7220 */ /* 0x000fc80000400000 */
[----:B------:R-:W-:-:S05]  /*1220*/  FMUL R8, R8, R11 ;  /* 0x0000000b08087220 */ /* 0x000fca0000400000 */
[----:B------:R-:W-:-:S05]  /*1230*/  F2FP.BF16.F32.PACK_AB R8, RZ, R8 ;  /* 0x00000008ff08723e */ /* 0x000fca00000010ff */
[----:B------:R1:W-:Y:S01]  /*1240*/  STG.E.U16 desc[UR6][R16.64], R8 ;  /* 0x0000000810007986 */ /* 0x0003e2000c101506 */
[----:B------:R-:W-:Y:S05]  /*1250*/  @!P0 BRA `(.L_x_87) ;  /* 0xfffffffc00348947 */ /* 0x000fea000383ffff */
[----:B------:R-:W-:Y:S05]  /*1260*/  EXIT ;  /* 0x000000000000794d */ /* 0x000fea0003800000 */
        .weak           $__internal_3_$__cuda_sm3x_div_rn_noftz_f32_slowpath
        .type           $__internal_3_$__cuda_sm3x_div_rn_noftz_f32_slowpath,@function
        .size           $__internal_3_$__cuda_sm3x_div_rn_noftz_f32_slowpath,(.L_x_103 - $__internal_3_$__cuda_sm3x_div_rn_noftz_f32_slowpath)
$__internal_3_$__cuda_sm3x_div_rn_noftz_f32_slowpath:
[----:B------:R-:W-:Y:S01]  /*1270*/  SHF.R.U32.HI R11, RZ, 0x17, R2 ;  /* 0x00000017ff0b7819 */ /* 0x000fe20000011602 */
[----:B------:R-:W-:Y:S01]  /*1280*/  BSSY.RECONVERGENT B1, `(.L_x_88) ;  /* 0x0000063000017945 */ /* 0x000fe20003800200 */
[----:B------:R-:W-:Y:S02]  /*1290*/  SHF.R.U32.HI R0, RZ, 0x17, R3 ;  /* 0x00000017ff007819 */ /* 0x000fe40000011603 */
[----:B------:R-:W-:Y:S02]  /*12a0*/  LOP3.LUT R11, R11, 0xff, RZ, 0xc0, !PT ;  /* 0x000000ff0b0b7812 */ /* 0x000fe400078ec0ff */
[----:B------:R-:W-:Y:S02]  /*12b0*/  LOP3.LUT R14, R0, 0xff, RZ, 0xc0, !PT ;  /* 0x000000ff000e7812 */ /* 0x000fe400078ec0ff */
[----:B------:R-:W-:-:S03]  /*12c0*/  IADD3 R12, PT, PT, R11, -0x1, RZ ;  /* 0xffffffff0b0c7810 */ /* 0x000fc60007ffe0ff */
[----:B------:R-:W-:Y:S01]  /*12d0*/  VIADD R13, R14, 0xffffffff ;  /* 0xffffffff0e0d7836 */ /* 0x000fe20000000000 */
[----:B------:R-:W-:-:S04]  /*12e0*/  ISETP.GT.U32.AND P0, PT, R12, 0xfd, PT ;  /* 0x000000fd0c00780c */ /* 0x000fc80003f04070 */
[----:B------:R-:W-:-:S13]  /*12f0*/  ISETP.GT.U32.OR P0, PT, R13, 0xfd, P0 ;  /* 0x000000fd0d00780c */ /* 0x000fda0000704470 */
[----:B------:R-:W-:Y:S01]  /*1300*/  @!P0 MOV R7, RZ ;  /* 0x000000ff00078202 */ /* 0x000fe20000000f00 */
[----:B------:R-:W-:Y:S06]  /*1310*/  @!P0 BRA `(.L_x_89) ;  /* 0x0000000000608947 */ /* 0x000fec0003800000 */
[----:B------:R-:W-:Y:S01]  /*1320*/  FSETP.GTU.FTZ.AND P0, PT, |R3|, +INF , PT ;  /* 0x7f8000000300780b */ /* 0x000fe20003f1c200 */
[----:B------:R-:W-:Y:S01]  /*1330*/  IMAD.MOV.U32 R0, RZ, RZ, R2 ;  /* 0x000000ffff007224 */ /* 0x000fe200078e0002 */
[----:B------:R-:W-:-:S04]  /*1340*/  FSETP.GTU.FTZ.AND P1, PT, |R2|, +INF , PT ;  /* 0x7f8000000200780b */ /* 0x000fc80003f3c200 */
        /* <DEDUP_REMOVED lines=21> */
.L_x_89:
[----:B------:R-:W-:Y:S01]  /*14a0*/  LEA R13, R11, 0xc0800000, 0x17 ;  /* 0xc08000000b0d7811 */ /* 0x000fe200078eb8ff */
[----:B------:R-:W-:Y:S04]  /*14b0*/  BSSY.RECONVERGENT B2, `(.L_x_94) ;  /* 0x0000036000027945 */ /* 0x000fe80003800200 */
[----:B------:R-:W-:Y:S01]  /*14c0*/  IMAD.IADD R13, R2, 0x1, -R13 ;  /* 0x00000001020d7824 */ /* 0x000fe200078e0a0d */
[----:B------:R-:W-:-:S03]  /*14d0*/  IADD3 R2, PT, PT, R14, -0x7f, RZ ;  /* 0xffffff810e027810 */ /* 0x000fc60007ffe0ff */
        /* <DEDUP_REMOVED lines=9> */
[----:B------:R-:W-:Y:S02]  /*1570*/  FFMA R16, R15, R3, R0 ;  /* 0x000000030f107223 */ /* 0x000fe40000000000 */
[----:B------:R-:W-:Y:S02]  /*1580*/  IMAD.IADD R7, R12, 0x1, R7 ;  /* 0x000000010c077824 */ /* 0x000fe400078e0207 */
        /* <DEDUP_REMOVED lines=20> */
[----:B------:R-:W-:Y:S01]  /*16d0*/  ISETP.NE.AND P1, PT, R11, RZ, PT ;  /* 0x000000ff0b00720c */ /* 0x000fe20003f25270 */
[----:B------:R-:W-:Y:S01]  /*16e0*/  IMAD.MOV R11, RZ, RZ, -R11 ;  /* 0x000000ffff0b7224 */ /* 0x000fe200078e0a0b */
[----:B------:R-:W-:-:S02]  /*16f0*/  LOP3.LUT R7, R7, 0x800000, RZ, 0xfc, !PT ;  /* 0x0080000007077812 */ /* 0x000fc400078efcff */
[----:B------:R-:W-:Y:S02]  /*1700*/  FSETP.NEU.FTZ.AND P0, PT, R2, R3, PT ;  /* 0x000000030200720b */ /* 0x000fe40003f1d000 */
[----:B------:R-:W-:Y:S02]  /*1710*/  SHF.L.U32 R12, R7, R12, RZ ;  /* 0x0000000c070c7219 */ /* 0x000fe400000006ff */
[----:B------:R-:W-:Y:S02]  /*1720*/  SEL R2, R11, RZ, P3 ;  /* 0x000000ff0b027207 */ /* 0x000fe40001800000 */
[----:B------:R-:W-:Y:S02]  /*1730*/  ISETP.NE.AND P1, PT, R12, RZ, P1 ;  /* 0x000000ff0c00720c */ /* 0x000fe40000f25270 */
[----:B------:R-:W-:Y:S02]  /*1740*/  SHF.R.U32.HI R2, RZ, R2, R7 ;  /* 0x00000002ff027219 */ /* 0x000fe40000011607 */
[----:B------:R-:W-:-:S02]  /*1750*/  PLOP3.LUT P0, PT, P0, P1, PT, 0xf8, 0x8f ;  /* 0x00000000008f781c */ /* 0x000fc40000703f70 */
[----:B------:R-:W-:Y:S02]  /*1760*/  SHF.R.U32.HI R12, RZ, 0x1, R2 ;  /* 0x00000001ff0c7819 */ /* 0x000fe40000011602 */
[----:B------:R-:W-:-:S04]  /*1770*/  SEL R3, RZ, 0x1, !P0 ;  /* 0x00000001ff037807 */ /* 0x000fc80004000000 */
[----:B------:R-:W-:-:S04]  /*1780*/  LOP3.LUT R3, R3, 0x1, R12, 0xf8, !PT ;  /* 0x0000000103037812 */ /* 0x000fc800078ef80c */
[----:B------:R-:W-:-:S04]  /*1790*/  LOP3.LUT R3, R3, R2, RZ, 0xc0, !PT ;  /* 0x0000000203037212 */ /* 0x000fc800078ec0ff */
[----:B------:R-:W-:-:S04]  /*17a0*/  IADD3 R3, PT, PT, R12, R3, RZ ;  /* 0x000000030c037210 */ /* 0x000fc80007ffe0ff */
[----:B------:R-:W-:Y:S01]  /*17b0*/  LOP3.LUT R0, R3, R0, RZ, 0xfc, !PT ;  /* 0x0000000003007212 */ /* 0x000fe200078efcff */
[----:B------:R-:W-:Y:S06]  /*17c0*/  BRA `(.L_x_97) ;  /* 0x0000000000107947 */ /* 0x000fec0003800000 */
.L_x_96:
[----:B------:R-:W-:-:S04]  /*17d0*/  LOP3.LUT R0, R0, 0x80000000, RZ, 0xc0, !PT ;  /* 0x8000000000007812 */ /* 0x000fc800078ec0ff */
[----:B------:R-:W-:Y:S01]  /*17e0*/  LOP3.LUT R0, R0, 0x7f800000, RZ, 0xfc, !PT ;  /* 0x7f80000000007812 */ /* 0x000fe200078efcff */
[----:B------:R-:W-:Y:S06]  /*17f0*/  BRA `(.L_x_97) ;  /* 0x0000000000047947 */ /* 0x000fec0003800000 */
.L_x_95:
[----:B------:R-:W-:-:S07]  /*1800*/  IMAD R0, R7, 0x800000, R0 ;  /* 0x0080000007007824 */ /* 0x000fce00078e0200 */
.L_x_97:
[----:B------:R-:W-:Y:S05]  /*1810*/  BSYNC.RECONVERGENT B2 ;  /* 0x0000000000027941 */ /* 0x000fea0003800200 */
.L_x_94:
[----:B------:R-:W-:Y:S05]  /*1820*/  BRA `(.L_x_98) ;  /* 0x0000000000207947 */ /* 0x000fea0003800000 */
.L_x_93:
[----:B------:R-:W-:-:S04]  /*1830*/  LOP3.LUT R0, R2, 0x80000000, R3, 0x48, !PT ;  /* 0x8000000002007812 */ /* 0x000fc800078e4803 */
[----:B------:R-:W-:Y:S01]  /*1840*/  LOP3.LUT R0, R0, 0x7f800000, RZ, 0xfc, !PT ;  /* 0x7f80000000007812 */ /* 0x000fe200078efcff */
[----:B------:R-:W-:Y:S06]  /*1850*/  BRA `(.L_x_98) ;  /* 0x0000000000147947 */ /* 0x000fec0003800000 */
.L_x_92:
[----:B------:R-:W-:Y:S01]  /*1860*/  LOP3.LUT R0, R2, 0x80000000, R3, 0x48, !PT ;  /* 0x8000000002007812 */ /* 0x000fe200078e4803 */
[----:B------:R-:W-:Y:S06]  /*1870*/  BRA `(.L_x_98) ;  /* 0x00000000000c7947 */ /* 0x000fec0003800000 */
.L_x_91:
[----:B------:R-:W0:Y:S01]  /*1880*/  MUFU.RSQ R0, -QNAN ;  /* 0xffc0000000007908 */ /* 0x000e220000001400 */
[----:B------:R-:W-:Y:S05]  /*1890*/  BRA `(.L_x_98) ;  /* 0x0000000000047947 */ /* 0x000fea0003800000 */
.L_x_90:
[----:B------:R-:W-:-:S07]  /*18a0*/  FADD.FTZ R0, R3, R0 ;  /* 0x0000000003007221 */ /* 0x000fce0000010000 */
.L_x_98:
[----:B------:R-:W-:Y:S05]  /*18b0*/  BSYNC.RECONVERGENT B1 ;  /* 0x0000000000017941 */ /* 0x000fea0003800200 */
.L_x_88:
[----:B------:R-:W-:-:S04]  /*18c0*/  HFMA2 R7, -RZ, RZ, 0, 0 ;  /* 0x00000000ff077431 */ /* 0x000fc800000001ff */
[----:B0-----:R-:W-:Y:S05]  /*18d0*/  RET.REL.NODEC R6 `(fused_residual_rmsnorm_bf16) ;  /* 0xffffffe406c87950 */ /* 0x001fea0003c3ffff */
.L_x_99:
        /* <DEDUP_REMOVED lines=10> */
.L_x_103:


//--------------------- .nv.shared.fused_residual_rmsnorm_f64 --------------------------
	.section	.nv.shared.fused_residual_rmsnorm_f64,"aw",@nobits
	.sectionflags	@""
	.align	4
.nv.shared.fused_residual_rmsnorm_f64:
	.zero		1152


//--------------------- .nv.shared.reserved.0     --------------------------
	.section	.nv.shared.reserved.0,"aw",@nobits
	.weak		__nv_reservedSMEM_offset_0_alias
	.size		__nv_reservedSMEM_offset_0_alias, 0, 64
	.other		__nv_reservedSMEM_offset_0_alias,@"STO_CUDA_RESERVED_SHARED STV_DEFAULT"
__nv_reservedSMEM_offset_0_alias:
	.zero		0
	.zero		64


//--------------------- .nv.shared.fused_residual_rmsnorm_f32 --------------------------
	.section	.nv.shared.fused_residual_rmsnorm_f32,"aw",@nobits
	.sectionflags	@""
	.align	4
.nv.shared.fused_residual_rmsnorm_f32:
	.zero		1152


//--------------------- .nv.shared.fused_residual_rmsnorm_f16 --------------------------
	.section	.nv.shared.fused_residual_rmsnorm_f16,"aw",@nobits
	.sectionflags	@""
	.align	4
.nv.shared.fused_residual_rmsnorm_f16:
	.zero		1152


//--------------------- .nv.shared.fused_residual_rmsnorm_bf16 --------------------------
	.section	.nv.shared.fused_residual_rmsnorm_bf16,"aw",@nobits
	.sectionflags	@""
	.align	4
.nv.shared.fused_residual_rmsnorm_bf16:
	.zero		1152


//--------------------- .nv.constant0.fused_residual_rmsnorm_f64 --------------------------
	.section	.nv.constant0.fused_residual_rmsnorm_f64,"a",@progbits
	.sectionflags	@""
	.align	4
.nv.constant0.fused_residual_rmsnorm_f64:
	.zero		940


//--------------------- .nv.constant0.fused_residual_rmsnorm_f32 --------------------------
	.section	.nv.constant0.fused_residual_rmsnorm_f32,"a",@progbits
	.sectionflags	@""
	.align	4
.nv.constant0.fused_residual_rmsnorm_f32:
	.zero		940


//--------------------- .nv.constant0.fused_residual_rmsnorm_f16 --------------------------
	.section	.nv.constant0.fused_residual_rmsnorm_f16,"a",@progbits
	.sectionflags	@""
	.align	4
.nv.constant0.fused_residual_rmsnorm_f16:
	.zero		940


//--------------------- .nv.constant0.fused_residual_rmsnorm_bf16 --------------------------
	.section	.nv.constant0.fused_residual_rmsnorm_bf16,"a",@progbits
	.sectionflags	@""
	.align	4
.nv.constant0.fused_residual_rmsnorm_bf16:
	.zero		940


//--------------------- SYMBOLS --------------------------

	.type		.nv.reservedSmem.offset0,@object
	.size		.nv.reservedSmem.offset0,0x4
	.type		.nv.reservedSmem.cap,@object
	.size		.nv.reservedSmem.cap,0x4
